	.target	sm_90a

	.elftype	@"ET_EXEC"


//--------------------- .note.nv.tkinfo           --------------------------
	.section	.note.nv.tkinfo,"",@"SHT_NOTE"
	.sectionflags	@"SHF_NOTE_NV_TKINFO"
	.tkinfo
        /*0018*/ 	.word	0x00000002
        /*0030*/ 	.string	""
        /*0030*/ 	.string	"ptxas"
        /*0030*/ 	.string	"Cuda compilation tools, release 13.0, V13.0.88"
        /*0030*/ 	.string	"Build cuda_13.0.r13.0/compiler.36424714_0"
        /*0030*/ 	.string	"-arch sm_90a -m 64 "



//--------------------- .note.nv.cuinfo           --------------------------
	.section	.note.nv.cuinfo,"",@"SHT_NOTE"
	.sectionflags	@"SHF_NOTE_NV_CUINFO"
        /*0018*/ 	.short	0x0002
        /*001a*/ 	.short	0x005a
        /*001c*/ 	.short	0x0082
	.zero		2


//--------------------- .nv.info                  --------------------------
	.section	.nv.info,"",@"SHT_CUDA_INFO"
	.align	4


	//----- nvinfo : EIATTR_REGCOUNT
	.align		4
        /*0000*/ 	.byte	0x04, 0x2f
        /*0002*/ 	.short	(.L_15 - .L_14)
	.align		4
.L_14:
        /*0004*/ 	.word	index@(_ZN7cutlass13device_kernelINS_4gemm6kernel13GemmUniversalIN4cute5tupleIJiiiiEEENS1_10collective13CollectiveMmaINS1_34MainloopSm90TmaGmmaWarpSpecializedILi2ENS5_IJNS4_1CILi1EEESB_SB_EEENS1_35KernelTmaWarpSpecializedCooperativeEEENS5_IJNSA_ILi256EEENSA_ILi128EEENSA_ILi64EEEEEENS_10bfloat16_tENS5_IJlSB_lEEESJ_SK_NS4_8TiledMMAINS4_8MMA_AtomIJNS4_4SM904GMMA28MMA_64x128x16_F32BF16BF16_SSILNSO_5MajorE0ELSQ_0ELNSO_7ScaleInE1ELSR_1EEEEEENS4_6LayoutINS5_IJNSA_ILi2EEESB_SB_EEENS5_IJSB_NSA_ILi0EEESX_EEEEENS5_IJNS4_10UnderscoreES10_S10_EEEEENS4_13SM90_TMA_LOADENS4_14ComposedLayoutINS4_7SwizzleILi3ELi4ELi3EEENS4_18smem_ptr_flag_bitsILi16EEENSU_INS5_IJNSA_ILi8EEESH_EEENS5_IJSH_SB_EEEEEEEvNS4_8identityES13_S1D_vS1E_EENS_8epilogue10collective6detail29Sm90TmaWarpSpecializedAdapterINS1H_15DefaultEpilogueISJ_SK_SK_NS1G_6thread17LinearCombinationISJ_Li1EffLNS1L_9ScaleType4KindE0ELNS_15FloatRoundStyleE2ESJ_EENS1_15EpilogueDefaultEEEEEvvEEEEvNT_6ParamsE)
        /*0008*/ 	.word	0x000000a8


	//----- nvinfo : EIATTR_FRAME_SIZE
	.align		4
.L_15:
        /*000c*/ 	.byte	0x04, 0x11
        /*000e*/ 	.short	(.L_17 - .L_16)
	.align		4
.L_16:
        /*0010*/ 	.word	index@(_ZN7cutlass13device_kernelINS_4gemm6kernel13GemmUniversalIN4cute5tupleIJiiiiEEENS1_10collective13CollectiveMmaINS1_34MainloopSm90TmaGmmaWarpSpecializedILi2ENS5_IJNS4_1CILi1EEESB_SB_EEENS1_35KernelTmaWarpSpecializedCooperativeEEENS5_IJNSA_ILi256EEENSA_ILi128EEENSA_ILi64EEEEEENS_10bfloat16_tENS5_IJlSB_lEEESJ_SK_NS4_8TiledMMAINS4_8MMA_AtomIJNS4_4SM904GMMA28MMA_64x128x16_F32BF16BF16_SSILNSO_5MajorE0ELSQ_0ELNSO_7ScaleInE1ELSR_1EEEEEENS4_6LayoutINS5_IJNSA_ILi2EEESB_SB_EEENS5_IJSB_NSA_ILi0EEESX_EEEEENS5_IJNS4_10UnderscoreES10_S10_EEEEENS4_13SM90_TMA_LOADENS4_14ComposedLayoutINS4_7SwizzleILi3ELi4ELi3EEENS4_18smem_ptr_flag_bitsILi16EEENSU_INS5_IJNSA_ILi8EEESH_EEENS5_IJSH_SB_EEEEEEEvNS4_8identityES13_S1D_vS1E_EENS_8epilogue10collective6detail29Sm90TmaWarpSpecializedAdapterINS1H_15DefaultEpilogueISJ_SK_SK_NS1G_6thread17LinearCombinationISJ_Li1EffLNS1L_9ScaleType4KindE0ELNS_15FloatRoundStyleE2ESJ_EENS1_15EpilogueDefaultEEEEEvvEEEEvNT_6ParamsE)
        /*0014*/ 	.word	0x00000000


	//----- nvinfo : EIATTR_MIN_STACK_SIZE
	.align		4
.L_17:
        /*0018*/ 	.byte	0x04, 0x12
        /*001a*/ 	.short	(.L_19 - .L_18)
	.align		4
.L_18:
        /*001c*/ 	.word	index@(_ZN7cutlass13device_kernelINS_4gemm6kernel13GemmUniversalIN4cute5tupleIJiiiiEEENS1_10collective13CollectiveMmaINS1_34MainloopSm90TmaGmmaWarpSpecializedILi2ENS5_IJNS4_1CILi1EEESB_SB_EEENS1_35KernelTmaWarpSpecializedCooperativeEEENS5_IJNSA_ILi256EEENSA_ILi128EEENSA_ILi64EEEEEENS_10bfloat16_tENS5_IJlSB_lEEESJ_SK_NS4_8TiledMMAINS4_8MMA_AtomIJNS4_4SM904GMMA28MMA_64x128x16_F32BF16BF16_SSILNSO_5MajorE0ELSQ_0ELNSO_7ScaleInE1ELSR_1EEEEEENS4_6LayoutINS5_IJNSA_ILi2EEESB_SB_EEENS5_IJSB_NSA_ILi0EEESX_EEEEENS5_IJNS4_10UnderscoreES10_S10_EEEEENS4_13SM90_TMA_LOADENS4_14ComposedLayoutINS4_7SwizzleILi3ELi4ELi3EEENS4_18smem_ptr_flag_bitsILi16EEENSU_INS5_IJNSA_ILi8EEESH_EEENS5_IJSH_SB_EEEEEEEvNS4_8identityES13_S1D_vS1E_EENS_8epilogue10collective6detail29Sm90TmaWarpSpecializedAdapterINS1H_15DefaultEpilogueISJ_SK_SK_NS1G_6thread17LinearCombinationISJ_Li1EffLNS1L_9ScaleType4KindE0ELNS_15FloatRoundStyleE2ESJ_EENS1_15EpilogueDefaultEEEEEvvEEEEvNT_6ParamsE)
        /*0020*/ 	.word	0x00000000
.L_19:


//--------------------- .nv.compat                --------------------------
	.section	.nv.compat,"",@"SHT_CUDA_COMPAT_INFO"
	.align	4
        /*0000*/ 	.byte	0x02, 0x09, 0x01, 0x00, 0x02, 0x02, 0x04, 0x00, 0x02, 0x05, 0x05, 0x00, 0x03, 0x07, 0x01, 0x01
        /*0010*/ 	.byte	0x02, 0x03, 0x01, 0x00, 0x02, 0x06, 0x01, 0x00, 0x04, 0x0b, 0x08, 0x00, 0x00, 0x00, 0x00, 0x00
        /*0020*/ 	.byte	0x00, 0x00, 0x00, 0x00


//--------------------- .nv.info._ZN7cutlass13device_kernelINS_4gemm6kernel13GemmUniversalIN4cute5tupleIJiiiiEEENS1_10collective13CollectiveMmaINS1_34MainloopSm90TmaGmmaWarpSpecializedILi2ENS5_IJNS4_1CILi1EEESB_SB_EEENS1_35KernelTmaWarpSpecializedCooperativeEEENS5_IJNSA_ILi256EEENSA_ILi128EEENSA_ILi64EEEEEENS_10bfloat16_tENS5_IJlSB_lEEESJ_SK_NS4_8TiledMMAINS4_8MMA_AtomIJNS4_4SM904GMMA28MMA_64x128x16_F32BF16BF16_SSILNSO_5MajorE0ELSQ_0ELNSO_7ScaleInE1ELSR_1EEEEEENS4_6LayoutINS5_IJNSA_ILi2EEESB_SB_EEENS5_IJSB_NSA_ILi0EEESX_EEEEENS5_IJNS4_10UnderscoreES10_S10_EEEEENS4_13SM90_TMA_LOADENS4_14ComposedLayoutINS4_7SwizzleILi3ELi4ELi3EEENS4_18smem_ptr_flag_bitsILi16EEENSU_INS5_IJNSA_ILi8EEESH_EEENS5_IJSH_SB_EEEEEEEvNS4_8identityES13_S1D_vS1E_EENS_8epilogue10collective6detail29Sm90TmaWarpSpecializedAdapterINS1H_15DefaultEpilogueISJ_SK_SK_NS1G_6thread17LinearCombinationISJ_Li1EffLNS1L_9ScaleType4KindE0ELNS_15FloatRoundStyleE2ESJ_EENS1_15EpilogueDefaultEEEEEvvEEEEvNT_6ParamsE --------------------------
	.section	.nv.info._ZN7cutlass13device_kernelINS_4gemm6kernel13GemmUniversalIN4cute5tupleIJiiiiEEENS1_10collective13CollectiveMmaINS1_34MainloopSm90TmaGmmaWarpSpecializedILi2ENS5_IJNS4_1CILi1EEESB_SB_EEENS1_35KernelTmaWarpSpecializedCooperativeEEENS5_IJNSA_ILi256EEENSA_ILi128EEENSA_ILi64EEEEEENS_10bfloat16_tENS5_IJlSB_lEEESJ_SK_NS4_8TiledMMAINS4_8MMA_AtomIJNS4_4SM904GMMA28MMA_64x128x16_F32BF16BF16_SSILNSO_5MajorE0ELSQ_0ELNSO_7ScaleInE1ELSR_1EEEEEENS4_6LayoutINS5_IJNSA_ILi2EEESB_SB_EEENS5_IJSB_NSA_ILi0EEESX_EEEEENS5_IJNS4_10UnderscoreES10_S10_EEEEENS4_13SM90_TMA_LOADENS4_14ComposedLayoutINS4_7SwizzleILi3ELi4ELi3EEENS4_18smem_ptr_flag_bitsILi16EEENSU_INS5_IJNSA_ILi8EEESH_EEENS5_IJSH_SB_EEEEEEEvNS4_8identityES13_S1D_vS1E_EENS_8epilogue10collective6detail29Sm90TmaWarpSpecializedAdapterINS1H_15DefaultEpilogueISJ_SK_SK_NS1G_6thread17LinearCombinationISJ_Li1EffLNS1L_9ScaleType4KindE0ELNS_15FloatRoundStyleE2ESJ_EENS1_15EpilogueDefaultEEEEEvvEEEEvNT_6ParamsE,"",@"SHT_CUDA_INFO"
	.sectionflags	@""
	.align	4


	//----- nvinfo : EIATTR_CUDA_API_VERSION
	.align		4
        /*0000*/ 	.byte	0x04, 0x37
        /*0002*/ 	.short	(.L_21 - .L_20)
.L_20:
        /*0004*/ 	.word	0x00000082


	//----- nvinfo : EIATTR_KPARAM_INFO
	.align		4
.L_21:
        /*0008*/ 	.byte	0x04, 0x17
        /*000a*/ 	.short	(.L_23 - .L_22)
.L_22:
        /*000c*/ 	.word	0x00000000
        /*0010*/ 	.short	0x0000
        /*0012*/ 	.short	0x0070
        /*0014*/ 	.byte	0x00, 0xf0, 0x01, 0x10


	//----- nvinfo : EIATTR_SPARSE_MMA_MASK
	.align		4
.L_23:
        /*0018*/ 	.byte	0x03, 0x50
        /*001a*/ 	.short	0x0000


	//----- nvinfo : EIATTR_MAXREG_COUNT
	.align		4
        /*001c*/ 	.byte	0x03, 0x1b
        /*001e*/ 	.short	0x00a8


	//----- nvinfo : EIATTR_NUM_BARRIERS
	.align		4
        /*0020*/ 	.byte	0x02, 0x4c
        /*0022*/ 	.byte	0x01
	.zero		1


	//----- nvinfo : EIATTR_EXTERNS
	.align		4
        /*0024*/ 	.byte	0x04, 0x0f
        /*0026*/ 	.short	(.L_25 - .L_24)


	//   ....[0]....
	.align		4
.L_24:
        /*0028*/ 	.word	index@(__assertfail)


	//----- nvinfo : EIATTR_MERCURY_ISA_VERSION
	.align		4
.L_25:
        /*002c*/ 	.byte	0x03, 0x5f
        /*002e*/ 	.short	0x0101


	//----- nvinfo : EIATTR_INT_WARP_WIDE_INSTR_OFFSETS
	.align		4
        /*0030*/ 	.byte	0x04, 0x31
        /*0032*/ 	.short	(.L_27 - .L_26)


	//   ....[0]....
.L_26:
        /*0034*/ 	.word	0x00000370


	//   ....[1]....
        /*0038*/ 	.word	0x000003a0


	//   ....[2]....
        /*003c*/ 	.word	0x00000480


	//----- nvinfo : EIATTR_COOP_GROUP_MASK_REGIDS
	.align		4
.L_27:
        /*0040*/ 	.byte	0x04, 0x29
        /*0042*/ 	.short	(.L_29 - .L_28)


	//   ....[0]....
.L_28:
        /*0044*/ 	.word	0xffffffff


	//   ....[1]....
        /*0048*/ 	.word	0xffffffff


	//   ....[2]....
        /*004c*/ 	.word	0xffffffff


	//   ....[3]....
        /*0050*/ 	.word	0xffffffff


	//   ....[4]....
        /*0054*/ 	.word	0xffffffff


	//----- nvinfo : EIATTR_COOP_GROUP_INSTR_OFFSETS
	.align		4
.L_29:
        /*0058*/ 	.byte	0x04, 0x28
        /*005a*/ 	.short	(.L_31 - .L_30)


	//   ....[0]....
.L_30:
        /*005c*/ 	.word	0x00000060


	//   ....[1]....
        /*0060*/ 	.word	0x00000070


	//   ....[2]....
        /*0064*/ 	.word	0x00000130


	//   ....[3]....
        /*0068*/ 	.word	0x00000280


	//   ....[4]....
        /*006c*/ 	.word	0x00000f30


	//----- nvinfo : EIATTR_REG_RECONFIG
	.align		4
.L_31:
        /*0070*/ 	.byte	0x01, 0x54
	.zero		2


	//----- nvinfo : EIATTR_SYSCALL_OFFSETS
	.align		4
        /*0074*/ 	.byte	0x04, 0x46
        /*0076*/ 	.short	(.L_33 - .L_32)


	//   ....[0]....
.L_32:
        /*0078*/ 	.word	0x000010f0


	//----- nvinfo : EIATTR_MBARRIER_INSTR_OFFSETS
	.align		4
.L_33:
        /*007c*/ 	.byte	0x04, 0x39
        /*007e*/ 	.short	(.L_35 - .L_34)


	//   ....[0]....
.L_34:
        /*0080*/ 	.word	0x00000230
        /*0084*/ 	.word	0x000000ff
        /*0088*/ 	.word	0x00000000
        /*008c*/ 	.short	0x0100
        /*008e*/ 	.byte	0x08
	.zero		1


	//   ....[1]....
        /*0090*/ 	.word	0x00000240
        /*0094*/ 	.word	0x000000ff
        /*0098*/ 	.word	0x00000010
        /*009c*/ 	.short	0x0100
        /*009e*/ 	.byte	0x08
	.zero		1


	//   ....[2]....
        /*00a0*/ 	.word	0x00000250
        /*00a4*/ 	.word	0x000000ff
        /*00a8*/ 	.word	0x00000008
        /*00ac*/ 	.short	0x0100
        /*00ae*/ 	.byte	0x08
	.zero		1


	//   ....[3]....
        /*00b0*/ 	.word	0x00000260
        /*00b4*/ 	.word	0x000000ff
        /*00b8*/ 	.word	0x00000018
        /*00bc*/ 	.short	0x0100
        /*00be*/ 	.byte	0x08
	.zero		1


	//   ....[4]....
        /*00c0*/ 	.word	0x000004f0
        /*00c4*/ 	.word	0x000000ff
        /*00c8*/ 	.word	0x00000030
        /*00cc*/ 	.short	0x0100
        /*00ce*/ 	.byte	0x06
	.zero		1


	//   ....[5]....
        /*00d0*/ 	.word	0x00000550
        /*00d4*/ 	.word	0x000000ff
        /*00d8*/ 	.word	0x00000038
        /*00dc*/ 	.short	0x0100
        /*00de*/ 	.byte	0x06
	.zero		1


	//   ....[6]....
        /*00e0*/ 	.word	0x00001170
        /*00e4*/ 	.word	0x00000003
        /*00e8*/ 	.word	0x00000000
        /*00ec*/ 	.short	0x010a
        /*00ee*/ 	.byte	0x3f
	.zero		1


	//   ....[7]....
        /*00f0*/ 	.word	0x000011b0
        /*00f4*/ 	.word	0x00000003
        /*00f8*/ 	.word	0x00000000
        /*00fc*/ 	.short	0x010a
        /*00fe*/ 	.byte	0x3f
	.zero		1


	//   ....[8]....
        /*0100*/ 	.word	0x00001690
        /*0104*/ 	.word	0x000000ff
        /*0108*/ 	.word	0x00000000
        /*010c*/ 	.short	0x010a
        /*010e*/ 	.byte	0x08
	.zero		1


	//   ....[9]....
        /*0110*/ 	.word	0x000016d0
        /*0114*/ 	.word	0x000000ff
        /*0118*/ 	.word	0x00000000
        /*011c*/ 	.short	0x010a
        /*011e*/ 	.byte	0x08
	.zero		1


	//   ....[10]....
        /*0120*/ 	.word	0x00001a70
        /*0124*/ 	.word	0x000000ff
        /*0128*/ 	.word	0x00000000
        /*012c*/ 	.short	0x0101
        /*012e*/ 	.byte	0x08
	.zero		1


	//   ....[11]....
        /*0130*/ 	.word	0x00001c50
        /*0134*/ 	.word	0x000000ff
        /*0138*/ 	.word	0x00000000
        /*013c*/ 	.short	0x0101
        /*013e*/ 	.byte	0x04
	.zero		1


	//   ....[12]....
        /*0140*/ 	.word	0x0000b510
        /*0144*/ 	.word	0x0000000c
        /*0148*/ 	.word	0x00000010
        /*014c*/ 	.short	0x010a
        /*014e*/ 	.byte	0x3f
	.zero		1


	//   ....[13]....
        /*0150*/ 	.word	0x0000b8d0
        /*0154*/ 	.word	0x00000005
        /*0158*/ 	.word	0x00000038
        /*015c*/ 	.short	0x0101
        /*015e*/ 	.byte	0x3f
	.zero		1


	//   ....[14]....
        /*0160*/ 	.word	0x0000bfd0
        /*0164*/ 	.word	0x00000007
        /*0168*/ 	.word	0x00000000
        /*016c*/ 	.short	0x010a
        /*016e*/ 	.byte	0x3f
	.zero		1


	//   ....[15]....
        /*0170*/ 	.word	0x0000c050
        /*0174*/ 	.word	0x00000005
        /*0178*/ 	.word	0x00000000
        /*017c*/ 	.short	0x010a
        /*017e*/ 	.byte	0x3f
	.zero		1


	//   ....[16]....
        /*0180*/ 	.word	0x0000c0b0
        /*0184*/ 	.word	0x00000003
        /*0188*/ 	.word	0x00000000
        /*018c*/ 	.short	0x010a
        /*018e*/ 	.byte	0x3f
	.zero		1


	//   ....[17]....
        /*0190*/ 	.word	0x0000c110
        /*0194*/ 	.word	0x00000004
        /*0198*/ 	.word	0x00000000
        /*019c*/ 	.short	0x010a
        /*019e*/ 	.byte	0x3f
	.zero		1


	//   ....[18]....
        /*01a0*/ 	.word	0x0000c1e0
        /*01a4*/ 	.word	0x0000000c
        /*01a8*/ 	.word	0x00000010
        /*01ac*/ 	.short	0x010a
        /*01ae*/ 	.byte	0x3f
	.zero		1


	//   ....[19]....
        /*01b0*/ 	.word	0x0000c2b0
        /*01b4*/ 	.word	0x00000007
        /*01b8*/ 	.word	0x00000000
        /*01bc*/ 	.short	0x010a
        /*01be*/ 	.byte	0x3f
	.zero		1


	//----- nvinfo : EIATTR_NUM_MBARRIERS
	.align		4
.L_35:
        /*01c0*/ 	.byte	0x03, 0x38
        /*01c2*/ 	.short	0x0006


	//----- nvinfo : EIATTR_EXIT_INSTR_OFFSETS
	.align		4
        /*01c4*/ 	.byte	0x04, 0x1c
        /*01c6*/ 	.short	(.L_37 - .L_36)


	//   ....[0]....
.L_36:
        /*01c8*/ 	.word	0x000005a0


	//   ....[1]....
        /*01cc*/ 	.word	0x00000e60


	//   ....[2]....
        /*01d0*/ 	.word	0x0000ab80


	//   ....[3]....
        /*01d4*/ 	.word	0x0000b1b0


	//   ....[4]....
        /*01d8*/ 	.word	0x0000c0a0


	//----- nvinfo : EIATTR_MAX_THREADS
	.align		4
.L_37:
        /*01dc*/ 	.byte	0x04, 0x05
        /*01de*/ 	.short	(.L_39 - .L_38)
.L_38:
        /*01e0*/ 	.word	0x00000180
        /*01e4*/ 	.word	0x00000001
        /*01e8*/ 	.word	0x00000001


	//----- nvinfo : EIATTR_CRS_STACK_SIZE
	.align		4
.L_39:
        /*01ec*/ 	.byte	0x04, 0x1e
        /*01ee*/ 	.short	(.L_41 - .L_40)
.L_40:
        /*01f0*/ 	.word	0x00000000


	//----- nvinfo : EIATTR_CBANK_PARAM_SIZE
	.align		4
.L_41:
        /*01f4*/ 	.byte	0x03, 0x19
        /*01f6*/ 	.short	0x0470


	//----- nvinfo : EIATTR_PARAM_CBANK
	.align		4
        /*01f8*/ 	.byte	0x04, 0x0a
        /*01fa*/ 	.short	(.L_43 - .L_42)
	.align		4
.L_42:
        /*01fc*/ 	.word	index@(.nv.constant0._ZN7cutlass13device_kernelINS_4gemm6kernel13GemmUniversalIN4cute5tupleIJiiiiEEENS1_10collective13CollectiveMmaINS1_34MainloopSm90TmaGmmaWarpSpecializedILi2ENS5_IJNS4_1CILi1EEESB_SB_EEENS1_35KernelTmaWarpSpecializedCooperativeEEENS5_IJNSA_ILi256EEENSA_ILi128EEENSA_ILi64EEEEEENS_10bfloat16_tENS5_IJlSB_lEEESJ_SK_NS4_8TiledMMAINS4_8MMA_AtomIJNS4_4SM904GMMA28MMA_64x128x16_F32BF16BF16_SSILNSO_5MajorE0ELSQ_0ELNSO_7ScaleInE1ELSR_1EEEEEENS4_6LayoutINS5_IJNSA_ILi2EEESB_SB_EEENS5_IJSB_NSA_ILi0EEESX_EEEEENS5_IJNS4_10UnderscoreES10_S10_EEEEENS4_13SM90_TMA_LOADENS4_14ComposedLayoutINS4_7SwizzleILi3ELi4ELi3EEENS4_18smem_ptr_flag_bitsILi16EEENSU_INS5_IJNSA_ILi8EEESH_EEENS5_IJSH_SB_EEEEEEEvNS4_8identityES13_S1D_vS1E_EENS_8epilogue10collective6detail29Sm90TmaWarpSpecializedAdapterINS1H_15DefaultEpilogueISJ_SK_SK_NS1G_6thread17LinearCombinationISJ_Li1EffLNS1L_9ScaleType4KindE0ELNS_15FloatRoundStyleE2ESJ_EENS1_15EpilogueDefaultEEEEEvvEEEEvNT_6ParamsE)
        /*0200*/ 	.short	0x0210
        /*0202*/ 	.short	0x0470


	//----- nvinfo : EIATTR_SW_WAR
	.align		4
.L_43:
        /*0204*/ 	.byte	0x04, 0x36
        /*0206*/ 	.short	(.L_45 - .L_44)
.L_44:
        /*0208*/ 	.word	0x00000008
.L_45:


//--------------------- .nv.callgraph             --------------------------
	.section	.nv.callgraph,"",@"SHT_CUDA_CALLGRAPH"
	.align	4
	.sectionentsize	8
	.align		4
        /*0000*/ 	.word	0x00000000
	.align		4
        /*0004*/ 	.word	0xffffffff
	.align		4
        /*0008*/ 	.word	index@(_ZN7cutlass13device_kernelINS_4gemm6kernel13GemmUniversalIN4cute5tupleIJiiiiEEENS1_10collective13CollectiveMmaINS1_34MainloopSm90TmaGmmaWarpSpecializedILi2ENS5_IJNS4_1CILi1EEESB_SB_EEENS1_35KernelTmaWarpSpecializedCooperativeEEENS5_IJNSA_ILi256EEENSA_ILi128EEENSA_ILi64EEEEEENS_10bfloat16_tENS5_IJlSB_lEEESJ_SK_NS4_8TiledMMAINS4_8MMA_AtomIJNS4_4SM904GMMA28MMA_64x128x16_F32BF16BF16_SSILNSO_5MajorE0ELSQ_0ELNSO_7ScaleInE1ELSR_1EEEEEENS4_6LayoutINS5_IJNSA_ILi2EEESB_SB_EEENS5_IJSB_NSA_ILi0EEESX_EEEEENS5_IJNS4_10UnderscoreES10_S10_EEEEENS4_13SM90_TMA_LOADENS4_14ComposedLayoutINS4_7SwizzleILi3ELi4ELi3EEENS4_18smem_ptr_flag_bitsILi16EEENSU_INS5_IJNSA_ILi8EEESH_EEENS5_IJSH_SB_EEEEEEEvNS4_8identityES13_S1D_vS1E_EENS_8epilogue10collective6detail29Sm90TmaWarpSpecializedAdapterINS1H_15DefaultEpilogueISJ_SK_SK_NS1G_6thread17LinearCombinationISJ_Li1EffLNS1L_9ScaleType4KindE0ELNS_15FloatRoundStyleE2ESJ_EENS1_15EpilogueDefaultEEEEEvvEEEEvNT_6ParamsE)
	.align		4
        /*000c*/ 	.word	index@(__assertfail)
	.align		4
        /*0010*/ 	.word	0x00000000
	.align		4
        /*0014*/ 	.word	0xfffffffe
	.align		4
        /*0018*/ 	.word	0x00000000
	.align		4
        /*001c*/ 	.word	0xfffffffd
	.align		4
        /*0020*/ 	.word	0x00000000
	.align		4
        /*0024*/ 	.word	0xfffffffc


//--------------------- .nv.constant4             --------------------------
	.section	.nv.constant4,"a",@progbits
	.align	8
	.align		8
.nv.constant4:
        /*0000*/ 	.dword	__assertfail
	.align		8
        /*0008*/ 	.dword	__unnamed_1
	.align		8
        /*0010*/ 	.dword	_ZN40_INTERNAL_2e6980ec_4_k_cu_0e2f8c2a_175264cuda3std3__45__cpo5beginE
	.align		8
        /*0018*/ 	.dword	_ZN40_INTERNAL_2e6980ec_4_k_cu_0e2f8c2a_175264cuda3std3__45__cpo3endE
	.align		8
        /*0020*/ 	.dword	_ZN40_INTERNAL_2e6980ec_4_k_cu_0e2f8c2a_175264cuda3std3__45__cpo6cbeginE
	.align		8
        /*0028*/ 	.dword	_ZN40_INTERNAL_2e6980ec_4_k_cu_0e2f8c2a_175264cuda3std3__45__cpo4cendE
	.align		8
        /*0030*/ 	.dword	_ZN40_INTERNAL_2e6980ec_4_k_cu_0e2f8c2a_175264cuda3std3__442_GLOBAL__N__2e6980ec_4_k_cu_0e2f8c2a_175266ignoreE
	.align		8
        /*0038*/ 	.dword	_ZN40_INTERNAL_2e6980ec_4_k_cu_0e2f8c2a_175264cuda3std3__419piecewise_constructE
	.align		8
        /*0040*/ 	.dword	_ZN40_INTERNAL_2e6980ec_4_k_cu_0e2f8c2a_175264cuda3std3__48in_placeE
	.align		8
        /*0048*/ 	.dword	_ZN40_INTERNAL_2e6980ec_4_k_cu_0e2f8c2a_175264cuda3std6ranges3__45__cpo4swapE
	.align		8
        /*0050*/ 	.dword	_ZN40_INTERNAL_2e6980ec_4_k_cu_0e2f8c2a_175264cuda3std6ranges3__45__cpo9iter_moveE
	.align		8
        /*0058*/ 	.dword	_ZN40_INTERNAL_2e6980ec_4_k_cu_0e2f8c2a_175264cute7productE
	.align		8
        /*0060*/ 	.dword	_ZN40_INTERNAL_2e6980ec_4_k_cu_0e2f8c2a_175264cute1_E
	.align		8
        /*0068*/ 	.dword	$str$22
	.align		8
        /*0070*/ 	.dword	$str$23


//--------------------- .text._ZN7cutlass13device_kernelINS_4gemm6kernel13GemmUniversalIN4cute5tupleIJiiiiEEENS1_10collective13CollectiveMmaINS1_34MainloopSm90TmaGmmaWarpSpecializedILi2ENS5_IJNS4_1CILi1EEESB_SB_EEENS1_35KernelTmaWarpSpecializedCooperativeEEENS5_IJNSA_ILi256EEENSA_ILi128EEENSA_ILi64EEEEEENS_10bfloat16_tENS5_IJlSB_lEEESJ_SK_NS4_8TiledMMAINS4_8MMA_AtomIJNS4_4SM904GMMA28MMA_64x128x16_F32BF16BF16_SSILNSO_5MajorE0ELSQ_0ELNSO_7ScaleInE1ELSR_1EEEEEENS4_6LayoutINS5_IJNSA_ILi2EEESB_SB_EEENS5_IJSB_NSA_ILi0EEESX_EEEEENS5_IJNS4_10UnderscoreES10_S10_EEEEENS4_13SM90_TMA_LOADENS4_14ComposedLayoutINS4_7SwizzleILi3ELi4ELi3EEENS4_18smem_ptr_flag_bitsILi16EEENSU_INS5_IJNSA_ILi8EEESH_EEENS5_IJSH_SB_EEEEEEEvNS4_8identityES13_S1D_vS1E_EENS_8epilogue10collective6detail29Sm90TmaWarpSpecializedAdapterINS1H_15DefaultEpilogueISJ_SK_SK_NS1G_6thread17LinearCombinationISJ_Li1EffLNS1L_9ScaleType4KindE0ELNS_15FloatRoundStyleE2ESJ_EENS1_15EpilogueDefaultEEEEEvvEEEEvNT_6ParamsE --------------------------
	.section	.text._ZN7cutlass13device_kernelINS_4gemm6kernel13GemmUniversalIN4cute5tupleIJiiiiEEENS1_10collective13CollectiveMmaINS1_34MainloopSm90TmaGmmaWarpSpecializedILi2ENS5_IJNS4_1CILi1EEESB_SB_EEENS1_35KernelTmaWarpSpecializedCooperativeEEENS5_IJNSA_ILi256EEENSA_ILi128EEENSA_ILi64EEEEEENS_10bfloat16_tENS5_IJlSB_lEEESJ_SK_NS4_8TiledMMAINS4_8MMA_AtomIJNS4_4SM904GMMA28MMA_64x128x16_F32BF16BF16_SSILNSO_5MajorE0ELSQ_0ELNSO_7ScaleInE1ELSR_1EEEEEENS4_6LayoutINS5_IJNSA_ILi2EEESB_SB_EEENS5_IJSB_NSA_ILi0EEESX_EEEEENS5_IJNS4_10UnderscoreES10_S10_EEEEENS4_13SM90_TMA_LOADENS4_14ComposedLayoutINS4_7SwizzleILi3ELi4ELi3EEENS4_18smem_ptr_flag_bitsILi16EEENSU_INS5_IJNSA_ILi8EEESH_EEENS5_IJSH_SB_EEEEEEEvNS4_8identityES13_S1D_vS1E_EENS_8epilogue10collective6detail29Sm90TmaWarpSpecializedAdapterINS1H_15DefaultEpilogueISJ_SK_SK_NS1G_6thread17LinearCombinationISJ_Li1EffLNS1L_9ScaleType4KindE0ELNS_15FloatRoundStyleE2ESJ_EENS1_15EpilogueDefaultEEEEEvvEEEEvNT_6ParamsE,"ax",@progbits
	.align	128
.text._ZN7cutlass13device_kernelINS_4gemm6kernel13GemmUniversalIN4cute5tupleIJiiiiEEENS1_10collective13CollectiveMmaINS1_34MainloopSm90TmaGmmaWarpSpecializedILi2ENS5_IJNS4_1CILi1EEESB_SB_EEENS1_35KernelTmaWarpSpecializedCooperativeEEENS5_IJNSA_ILi256EEENSA_ILi128EEENSA_ILi64EEEEEENS_10bfloat16_tENS5_IJlSB_lEEESJ_SK_NS4_8TiledMMAINS4_8MMA_AtomIJNS4_4SM904GMMA28MMA_64x128x16_F32BF16BF16_SSILNSO_5MajorE0ELSQ_0ELNSO_7ScaleInE1ELSR_1EEEEEENS4_6LayoutINS5_IJNSA_ILi2EEESB_SB_EEENS5_IJSB_NSA_ILi0EEESX_EEEEENS5_IJNS4_10UnderscoreES10_S10_EEEEENS4_13SM90_TMA_LOADENS4_14ComposedLayoutINS4_7SwizzleILi3ELi4ELi3EEENS4_18smem_ptr_flag_bitsILi16EEENSU_INS5_IJNSA_ILi8EEESH_EEENS5_IJSH_SB_EEEEEEEvNS4_8identityES13_S1D_vS1E_EENS_8epilogue10collective6detail29Sm90TmaWarpSpecializedAdapterINS1H_15DefaultEpilogueISJ_SK_SK_NS1G_6thread17LinearCombinationISJ_Li1EffLNS1L_9ScaleType4KindE0ELNS_15FloatRoundStyleE2ESJ_EENS1_15EpilogueDefaultEEEEEvvEEEEvNT_6ParamsE:
        .type           _ZN7cutlass13device_kernelINS_4gemm6kernel13GemmUniversalIN4cute5tupleIJiiiiEEENS1_10collective13CollectiveMmaINS1_34MainloopSm90TmaGmmaWarpSpecializedILi2ENS5_IJNS4_1CILi1EEESB_SB_EEENS1_35KernelTmaWarpSpecializedCooperativeEEENS5_IJNSA_ILi256EEENSA_ILi128EEENSA_ILi64EEEEEENS_10bfloat16_tENS5_IJlSB_lEEESJ_SK_NS4_8TiledMMAINS4_8MMA_AtomIJNS4_4SM904GMMA28MMA_64x128x16_F32BF16BF16_SSILNSO_5MajorE0ELSQ_0ELNSO_7ScaleInE1ELSR_1EEEEEENS4_6LayoutINS5_IJNSA_ILi2EEESB_SB_EEENS5_IJSB_NSA_ILi0EEESX_EEEEENS5_IJNS4_10UnderscoreES10_S10_EEEEENS4_13SM90_TMA_LOADENS4_14ComposedLayoutINS4_7SwizzleILi3ELi4ELi3EEENS4_18smem_ptr_flag_bitsILi16EEENSU_INS5_IJNSA_ILi8EEESH_EEENS5_IJSH_SB_EEEEEEEvNS4_8identityES13_S1D_vS1E_EENS_8epilogue10collective6detail29Sm90TmaWarpSpecializedAdapterINS1H_15DefaultEpilogueISJ_SK_SK_NS1G_6thread17LinearCombinationISJ_Li1EffLNS1L_9ScaleType4KindE0ELNS_15FloatRoundStyleE2ESJ_EENS1_15EpilogueDefaultEEEEEvvEEEEvNT_6ParamsE,@function
        .size           _ZN7cutlass13device_kernelINS_4gemm6kernel13GemmUniversalIN4cute5tupleIJiiiiEEENS1_10collective13CollectiveMmaINS1_34MainloopSm90TmaGmmaWarpSpecializedILi2ENS5_IJNS4_1CILi1EEESB_SB_EEENS1_35KernelTmaWarpSpecializedCooperativeEEENS5_IJNSA_ILi256EEENSA_ILi128EEENSA_ILi64EEEEEENS_10bfloat16_tENS5_IJlSB_lEEESJ_SK_NS4_8TiledMMAINS4_8MMA_AtomIJNS4_4SM904GMMA28MMA_64x128x16_F32BF16BF16_SSILNSO_5MajorE0ELSQ_0ELNSO_7ScaleInE1ELSR_1EEEEEENS4_6LayoutINS5_IJNSA_ILi2EEESB_SB_EEENS5_IJSB_NSA_ILi0EEESX_EEEEENS5_IJNS4_10UnderscoreES10_S10_EEEEENS4_13SM90_TMA_LOADENS4_14ComposedLayoutINS4_7SwizzleILi3ELi4ELi3EEENS4_18smem_ptr_flag_bitsILi16EEENSU_INS5_IJNSA_ILi8EEESH_EEENS5_IJSH_SB_EEEEEEEvNS4_8identityES13_S1D_vS1E_EENS_8epilogue10collective6detail29Sm90TmaWarpSpecializedAdapterINS1H_15DefaultEpilogueISJ_SK_SK_NS1G_6thread17LinearCombinationISJ_Li1EffLNS1L_9ScaleType4KindE0ELNS_15FloatRoundStyleE2ESJ_EENS1_15EpilogueDefaultEEEEEvvEEEEvNT_6ParamsE,(.L_x_316 - _ZN7cutlass13device_kernelINS_4gemm6kernel13GemmUniversalIN4cute5tupleIJiiiiEEENS1_10collective13CollectiveMmaINS1_34MainloopSm90TmaGmmaWarpSpecializedILi2ENS5_IJNS4_1CILi1EEESB_SB_EEENS1_35KernelTmaWarpSpecializedCooperativeEEENS5_IJNSA_ILi256EEENSA_ILi128EEENSA_ILi64EEEEEENS_10bfloat16_tENS5_IJlSB_lEEESJ_SK_NS4_8TiledMMAINS4_8MMA_AtomIJNS4_4SM904GMMA28MMA_64x128x16_F32BF16BF16_SSILNSO_5MajorE0ELSQ_0ELNSO_7ScaleInE1ELSR_1EEEEEENS4_6LayoutINS5_IJNSA_ILi2EEESB_SB_EEENS5_IJSB_NSA_ILi0EEESX_EEEEENS5_IJNS4_10UnderscoreES10_S10_EEEEENS4_13SM90_TMA_LOADENS4_14ComposedLayoutINS4_7SwizzleILi3ELi4ELi3EEENS4_18smem_ptr_flag_bitsILi16EEENSU_INS5_IJNSA_ILi8EEESH_EEENS5_IJSH_SB_EEEEEEEvNS4_8identityES13_S1D_vS1E_EENS_8epilogue10collective6detail29Sm90TmaWarpSpecializedAdapterINS1H_15DefaultEpilogueISJ_SK_SK_NS1G_6thread17LinearCombinationISJ_Li1EffLNS1L_9ScaleType4KindE0ELNS_15FloatRoundStyleE2ESJ_EENS1_15EpilogueDefaultEEEEEvvEEEEvNT_6ParamsE)
        .other          _ZN7cutlass13device_kernelINS_4gemm6kernel13GemmUniversalIN4cute5tupleIJiiiiEEENS1_10collective13CollectiveMmaINS1_34MainloopSm90TmaGmmaWarpSpecializedILi2ENS5_IJNS4_1CILi1EEESB_SB_EEENS1_35KernelTmaWarpSpecializedCooperativeEEENS5_IJNSA_ILi256EEENSA_ILi128EEENSA_ILi64EEEEEENS_10bfloat16_tENS5_IJlSB_lEEESJ_SK_NS4_8TiledMMAINS4_8MMA_AtomIJNS4_4SM904GMMA28MMA_64x128x16_F32BF16BF16_SSILNSO_5MajorE0ELSQ_0ELNSO_7ScaleInE1ELSR_1EEEEEENS4_6LayoutINS5_IJNSA_ILi2EEESB_SB_EEENS5_IJSB_NSA_ILi0EEESX_EEEEENS5_IJNS4_10UnderscoreES10_S10_EEEEENS4_13SM90_TMA_LOADENS4_14ComposedLayoutINS4_7SwizzleILi3ELi4ELi3EEENS4_18smem_ptr_flag_bitsILi16EEENSU_INS5_IJNSA_ILi8EEESH_EEENS5_IJSH_SB_EEEEEEEvNS4_8identityES13_S1D_vS1E_EENS_8epilogue10collective6detail29Sm90TmaWarpSpecializedAdapterINS1H_15DefaultEpilogueISJ_SK_SK_NS1G_6thread17LinearCombinationISJ_Li1EffLNS1L_9ScaleType4KindE0ELNS_15FloatRoundStyleE2ESJ_EENS1_15EpilogueDefaultEEEEEvvEEEEvNT_6ParamsE,@"STO_CUDA_ENTRY STV_DEFAULT"
_ZN7cutlass13device_kernelINS_4gemm6kernel13GemmUniversalIN4cute5tupleIJiiiiEEENS1_10collective13CollectiveMmaINS1_34MainloopSm90TmaGmmaWarpSpecializedILi2ENS5_IJNS4_1CILi1EEESB_SB_EEENS1_35KernelTmaWarpSpecializedCooperativeEEENS5_IJNSA_ILi256EEENSA_ILi128EEENSA_ILi64EEEEEENS_10bfloat16_tENS5_IJlSB_lEEESJ_SK_NS4_8TiledMMAINS4_8MMA_AtomIJNS4_4SM904GMMA28MMA_64x128x16_F32BF16BF16_SSILNSO_5MajorE0ELSQ_0ELNSO_7ScaleInE1ELSR_1EEEEEENS4_6LayoutINS5_IJNSA_ILi2EEESB_SB_EEENS5_IJSB_NSA_ILi0EEESX_EEEEENS5_IJNS4_10UnderscoreES10_S10_EEEEENS4_13SM90_TMA_LOADENS4_14ComposedLayoutINS4_7SwizzleILi3ELi4ELi3EEENS4_18smem_ptr_flag_bitsILi16EEENSU_INS5_IJNSA_ILi8EEESH_EEENS5_IJSH_SB_EEEEEEEvNS4_8identityES13_S1D_vS1E_EENS_8epilogue10collective6detail29Sm90TmaWarpSpecializedAdapterINS1H_15DefaultEpilogueISJ_SK_SK_NS1G_6thread17LinearCombinationISJ_Li1EffLNS1L_9ScaleType4KindE0ELNS_15FloatRoundStyleE2ESJ_EENS1_15EpilogueDefaultEEEEEvvEEEEvNT_6ParamsE:
[----:B------:R-:W0:Y:S01]  /*0000*/  LDC R1, c[0x0][0x28] ;  /* 0x00000a00ff017b82 */ /* 0x000e220000000800 */
[----:B------:R-:W1:Y:S01]  /*0010*/  S2R R18, SR_TID.X ;  /* 0x0000000000127919 */ /* 0x000e620000002100 */
[----:B------:R-:W-:Y:S01]  /*0020*/  ELECT P0, URZ, PT ;  /* 0x00000000003f782f */ /* 0x000fe20003800000 */
[----:B------:R-:W-:Y:S01]  /*0030*/  BSSY B0, `(.L_x_0) ;  /* 0x000000f000007945 */ /* 0x000fe20003800000 */
[--C-:B-1----:R-:W-:Y:S02]  /*0040*/  SHF.R.U32.HI R0, RZ, 0x5, R18.reuse ;  /* 0x00000005ff007819 */ /* 0x102fe40000011612 */
[----:B------:R-:W-:-:S03]  /*0050*/  SHF.R.U32.HI R22, RZ, 0x7, R18 ;  /* 0x00000007ff167819 */ /* 0x000fc60000011612 */
[----:B------:R-:W1:Y:S04]  /*0060*/  SHFL.IDX PT, R5, R0, RZ, 0x1f ;  /* 0x00001fff00057589 */ /* 0x000e6800000e0000 */
[----:B------:R2:W3:Y:S01]  /*0070*/  SHFL.IDX PT, R8, R22, RZ, 0x1f ;  /* 0x00001fff16087589 */ /* 0x0004e200000e0000 */
[----:B-1----:R-:W-:-:S13]  /*0080*/  ISETP.NE.OR P0, PT, R5, RZ, !P0 ;  /* 0x000000ff0500720c */ /* 0x002fda0004705670 */
[----:B0-23--:R-:W-:Y:S05]  /*0090*/  @P0 BRA `(.L_x_1) ;  /* 0x0000000000200947 */ /* 0x00dfea0003800000 */
[----:B------:R-:W-:Y:S02]  /*00a0*/  ULDC.64 UR4, c[0x0][0x198] ;  /* 0x0000660000047ab9 */ /* 0x000fe40000000a00 */
[----:B------:R-:W-:Y:S02]  /*00b0*/  UIADD3 UR6, UP0, UR4, 0xf0, URZ ;  /* 0x000000f004067890 */ /* 0x000fe4000ff1e03f */
[----:B------:R-:W-:Y:S02]  /*00c0*/  UIADD3 UR4, UP1, UR4, 0x1f0, URZ ;  /* 0x000001f004047890 */ /* 0x000fe4000ff3e03f */
[----:B------:R-:W-:Y:S02]  /*00d0*/  UIADD3.X UR7, URZ, UR5, URZ, UP0, !UPT ;  /* 0x000000053f077290 */ /* 0x000fe400087fe43f */
[----:B------:R-:W-:-:S07]  /*00e0*/  UIADD3.X UR5, URZ, UR5, URZ, UP1, !UPT ;  /* 0x000000053f057290 */ /* 0x000fce0008ffe43f */
[----:B------:R0:W-:Y:S02]  /*00f0*/  UTMACCTL.PF [UR6] ;  /* 0x00000000060079b9 */ /* 0x0001e40008040000 */
[----:B------:R0:W-:Y:S02]  /*0100*/  UTMACCTL.PF [UR4] ;  /* 0x00000000040079b9 */ /* 0x0001e40008040000 */
[----:B0-----:R-:W-:Y:S01]  /*0110*/  NOP ;  /* 0x0000000000007918 */ /* 0x001fe20000000000 */
.L_x_1:
[----:B------:R-:W-:Y:S05]  /*0120*/  BSYNC B0 ;  /* 0x0000000000007941 */ /* 0x000fea0003800000 */
.L_x_0:
[----:B------:R-:W0:Y:S02]  /*0130*/  SHFL.IDX PT, R2, R0, RZ, 0x1f ;  /* 0x00001fff00027589 */ /* 0x000e2400000e0000 */
[----:B0-----:R-:W-:-:S13]  /*0140*/  ISETP.NE.AND P0, PT, R2, RZ, PT ;  /* 0x000000ff0200720c */ /* 0x001fda0003f05270 */
[----:B------:R-:W-:Y:S05]  /*0150*/  @P0 BRA `(.L_x_2) ;  /* 0x0000000000480947 */ /* 0x000fea0003800000 */
[----:B------:R-:W0:Y:S01]  /*0160*/  S2UR UR8, SR_CgaCtaId ;  /* 0x00000000000879c3 */ /* 0x000e220000008800 */
[----:B------:R-:W-:Y:S01]  /*0170*/  UMOV UR4, 0x400 ;  /* 0x0000040000047882 */ /* 0x000fe20000000000 */
[----:B------:R-:W-:Y:S01]  /*0180*/  UMOV UR5, 0x1 ;  /* 0x0000000100057882 */ /* 0x000fe20000000000 */
[----:B------:R-:W-:Y:S01]  /*0190*/  UMOV UR6, 0x100 ;  /* 0x0000010000067882 */ /* 0x000fe20000000000 */
[----:B------:R-:W-:Y:S01]  /*01a0*/  ELECT P0, URZ, PT ;  /* 0x00000000003f782f */ /* 0x000fe20003800000 */
[----:B------:R-:W-:-:S04]  /*01b0*/  UIADD3 UR6, -UR6, 0x100000, URZ ;  /* 0x0010000006067890 */ /* 0x000fc8000fffe13f */
[----:B------:R-:W-:Y:S02]  /*01c0*/  USHF.L.U32 UR7, UR6, 0xb, URZ ;  /* 0x0000000b06077899 */ /* 0x000fe4000800063f */
[----:B------:R-:W-:Y:S02]  /*01d0*/  USHF.L.U32 UR6, UR6, 0x1, URZ ;  /* 0x0000000106067899 */ /* 0x000fe4000800063f */
[----:B0-----:R-:W-:Y:S02]  /*01e0*/  ULEA UR8, UR8, UR4, 0x18 ;  /* 0x0000000408087291 */ /* 0x001fe4000f8ec03f */
[----:B------:R-:W-:-:S04]  /*01f0*/  UIADD3 UR4, -UR5, 0x100000, URZ ;  /* 0x0010000005047890 */ /* 0x000fc8000fffe13f */
[----:B------:R-:W-:Y:S02]  /*0200*/  USHF.L.U32 UR5, UR4, 0xb, URZ ;  /* 0x0000000b04057899 */ /* 0x000fe4000800063f */
[----:B------:R-:W-:Y:S01]  /*0210*/  USHF.L.U32 UR4, UR4, 0x1, URZ ;  /* 0x0000000104047899 */ /* 0x000fe2000800063f */
[----:B------:R-:W0:Y:S11]  /*0220*/  FENCE.VIEW.ASYNC.S ;  /* 0x00000000000073c6 */ /* 0x000e360000000000 */
[----:B0-----:R0:W1:Y:S01]  /*0230*/  SYNCS.EXCH.64 URZ, [UR8], UR4 ;  /* 0x00000004083f75b2 */ /* 0x0010620008000100 */
[----:B------:R0:W2:Y:S01]  /*0240*/  SYNCS.EXCH.64 URZ, [UR8+0x10], UR6 ;  /* 0x00001006083f75b2 */ /* 0x0000a20008000100 */
[----:B------:R0:W3:Y:S01]  /*0250*/  SYNCS.EXCH.64 URZ, [UR8+0x8], UR4 ;  /* 0x00000804083f75b2 */ /* 0x0000e20008000100 */
[----:B------:R0:W4:Y:S01]  /*0260*/  SYNCS.EXCH.64 URZ, [UR8+0x18], UR6 ;  /* 0x00001806083f75b2 */ /* 0x0001220008000100 */
[----:B------:R-:W-:Y:S01]  /*0270*/  NOP ;  /* 0x0000000000007918 */ /* 0x000fe20000000000 */
.L_x_2:
[----:B------:R-:W5:Y:S01]  /*0280*/  SHFL.IDX PT, R0, R0, RZ, 0x1f ;  /* 0x00001fff00007589 */ /* 0x000f6200000e0000 */
[----:B------:R-:W-:Y:S01]  /*0290*/  ELECT P0, URZ, PT ;  /* 0x00000000003f782f */ /* 0x000fe20003800000 */
[----:B------:R-:W1:Y:S01]  /*02a0*/  LDC R2, c[0x0][0x65c] ;  /* 0x00019700ff027b82 */ /* 0x000e620000000800 */
[----:B------:R-:W-:Y:S01]  /*02b0*/  SHF.R.S32.HI R6, RZ, 0x1f, R5 ;  /* 0x0000001fff067819 */ /* 0x000fe20000011405 */
[----:B------:R-:W2:Y:S01]  /*02c0*/  S2R R3, SR_CTAID.Y ;  /* 0x0000000000037919 */ /* 0x000ea20000002600 */
[----:B0-----:R-:W-:Y:S01]  /*02d0*/  UMOV UR4, 0x20 ;  /* 0x0000002000047882 */ /* 0x001fe20000000000 */
[----:B------:R-:W-:Y:S01]  /*02e0*/  ISETP.NE.AND P2, PT, R8, RZ, PT ;  /* 0x000000ff0800720c */ /* 0x000fe20003f45270 */
[----:B------:R-:W-:Y:S01]  /*02f0*/  NOP ;  /* 0x0000000000007918 */ /* 0x000fe20000000000 */
[----:B------:R-:W0:Y:S01]  /*0300*/  S2R R4, SR_CTAID.X ;  /* 0x0000000000047919 */ /* 0x000e220000002500 */
[----:B------:R-:W-:Y:S01]  /*0310*/  LEA.HI R6, R6, R5, RZ, 0x2 ;  /* 0x0000000506067211 */ /* 0x000fe200078f10ff */
[----:B------:R-:W-:Y:S01]  /*0320*/  NOP ;  /* 0x0000000000007918 */ /* 0x000fe20000000000 */
[----:B-----5:R-:W-:-:S02]  /*0330*/  ISETP.NE.OR P0, PT, R0, RZ, !P0 ;  /* 0x000000ff0000720c */ /* 0x020fc40004705670 */
[----:B-1----:R-:W-:-:S04]  /*0340*/  ISETP.NE.AND P3, PT, R2, 0x1, PT ;  /* 0x000000010200780c */ /* 0x002fc80003f65270 */
[----:B------:R-:W-:Y:S02]  /*0350*/  P2R R0, PR, RZ, 0x8 ;  /* 0x00000008ff007803 */ /* 0x000fe40000000000 */
[----:B------:R-:W-:-:S05]  /*0360*/  LOP3.LUT R0, R6, 0xfffffffc, RZ, 0xc0, !PT ;  /* 0xfffffffc06007812 */ /* 0x000fca00078ec0ff */
[----:B------:R-:W-:Y:S01]  /*0370*/  VOTEU.ALL UP0, P0 ;  /* 0x00000000003f7886 */ /* 0x000fe20000000000 */
[----:B------:R-:W-:Y:S01]  /*0380*/  IMAD.IADD R0, R5, 0x1, -R0 ;  /* 0x0000000105007824 */ /* 0x000fe200078e0a00 */
[----:B------:R-:W0:Y:S01]  /*0390*/  @P3 LDC R17, c[0x0][0x10] ;  /* 0x00000400ff113b82 */ /* 0x000e220000000800 */
[----:B------:R-:W-:Y:S01]  /*03a0*/  VOTEU.ALL UP1, P0 ;  /* 0x00000000003f7886 */ /* 0x000fe20000020000 */
[----:B--2---:R-:W-:Y:S01]  /*03b0*/  @P3 IMAD.MOV.U32 R6, RZ, RZ, R3 ;  /* 0x000000ffff063224 */ /* 0x004fe200078e0003 */
[----:B------:R-:W-:Y:S01]  /*03c0*/  @!UP0 UMOV UR6, 0x400 ;  /* 0x0000040000068882 */ /* 0x000fe20000000000 */
[----:B------:R-:W-:-:S04]  /*03d0*/  @!UP0 UIADD3 UR4, -UR4, 0x100000, URZ ;  /* 0x0010000004048890 */ /* 0x000fc8000fffe13f */
[----:B------:R-:W-:Y:S02]  /*03e0*/  @!UP0 USHF.L.U32 UR5, UR4, 0xb, URZ ;  /* 0x0000000b04058899 */ /* 0x000fe4000800063f */
[----:B------:R-:W-:Y:S01]  /*03f0*/  @!UP0 USHF.L.U32 UR4, UR4, 0x1, URZ ;  /* 0x0000000104048899 */ /* 0x000fe2000800063f */
[----:B------:R-:W-:Y:S02]  /*0400*/  @P3 IMAD.MOV.U32 R7, RZ, RZ, RZ ;  /* 0x000000ffff073224 */ /* 0x000fe400078e00ff */
[----:B------:R-:W-:Y:S01]  /*0410*/  IMAD.MOV.U32 R5, RZ, RZ, RZ ;  /* 0x000000ffff057224 */ /* 0x000fe200078e00ff */
[----:B------:R-:W1:Y:S01]  /*0420*/  @!UP0 S2UR UR7, SR_CgaCtaId ;  /* 0x00000000000789c3 */ /* 0x000e620000008800 */
[----:B------:R-:W-:-:S07]  /*0430*/  @P3 IMAD.MOV.U32 R11, RZ, RZ, RZ ;  /* 0x000000ffff0b3224 */ /* 0x000fce00078e00ff */
[----:B------:R-:W2:Y:S01]  /*0440*/  @!P3 LDC R9, c[0x0][0xc] ;  /* 0x00000300ff09bb82 */ /* 0x000ea20000000800 */
[----:B0-----:R-:W-:-:S04]  /*0450*/  @P3 IMAD.WIDE.U32 R16, R4, R17, R6 ;  /* 0x0000001104103225 */ /* 0x001fc800078e0006 */
[----:B------:R-:W-:Y:S01]  /*0460*/  @P3 IMAD.IADD R17, R17, 0x1, R11 ;  /* 0x0000000111113824 */ /* 0x000fe200078e020b */
[----:B-1----:R-:W-:Y:S01]  /*0470*/  @!UP0 ULEA UR6, UR7, UR6, 0x18 ;  /* 0x0000000607068291 */ /* 0x002fe2000f8ec03f */
[----:B------:R-:W-:Y:S01]  /*0480*/  VOTEU.ALL UP0, P0 ;  /* 0x00000000003f7886 */ /* 0x000fe20000000000 */
[----:B------:R-:W-:-:S04]  /*0490*/  ISETP.NE.AND P0, PT, R0, 0x3, PT ;  /* 0x000000030000780c */ /* 0x000fc80003f05270 */
[----:B------:R-:W-:Y:S01]  /*04a0*/  ISETP.EQ.OR P0, PT, R0, RZ, !P0 ;  /* 0x000000ff0000720c */ /* 0x000fe20004702670 */
[----:B--2---:R-:W-:-:S03]  /*04b0*/  @!P3 IMAD.WIDE.U32 R6, R9, R3, R4 ;  /* 0x000000030906b225 */ /* 0x004fc600078e0004 */
[C---:B------:R-:W-:Y:S01]  /*04c0*/  ISETP.EQ.AND P0, PT, R8.reuse, RZ, P0 ;  /* 0x000000ff0800720c */ /* 0x040fe20000702270 */
[----:B------:R-:W-:Y:S01]  /*04d0*/  VIADD R8, R8, 0xffffffff ;  /* 0xffffffff08087836 */ /* 0x000fe20000000000 */
[----:B------:R-:W0:Y:S02]  /*04e0*/  FENCE.VIEW.ASYNC.S ;  /* 0x00000000000073c6 */ /* 0x000e240000000000 */
[----:B0-----:R0:W3:Y:S01]  /*04f0*/  @!UP0 SYNCS.EXCH.64 URZ, [UR6+0x30], UR4 ;  /* 0x00003004063f85b2 */ /* 0x0010e20008000100 */
[----:B------:R-:W-:Y:S01]  /*0500*/  @!P3 IMAD.MOV.U32 R16, RZ, RZ, R6 ;  /* 0x000000ffff10b224 */ /* 0x000fe200078e0006 */
[----:B------:R-:W-:Y:S01]  /*0510*/  SEL R19, RZ, 0x1, !P0 ;  /* 0x00000001ff137807 */ /* 0x000fe20004000000 */
[----:B------:R-:W-:Y:S01]  /*0520*/  @!P3 IMAD.MOV.U32 R17, RZ, RZ, R7 ;  /* 0x000000ffff11b224 */ /* 0x000fe200078e0007 */
[----:B------:R-:W-:-:S04]  /*0530*/  ISETP.GE.U32.AND P1, PT, R8, 0x2, PT ;  /* 0x000000020800780c */ /* 0x000fc80003f26070 */
[----:B------:R-:W-:Y:S01]  /*0540*/  SEL R19, R19, 0x2, P1 ;  /* 0x0000000213137807 */ /* 0x000fe20000800000 */
[----:B------:R0:W3:Y:S01]  /*0550*/  @!UP1 SYNCS.EXCH.64 URZ, [UR6+0x38], UR4 ;  /* 0x00003804063f95b2 */ /* 0x0000e20008000100 */
[----:B------:R-:W-:Y:S01]  /*0560*/  NOP ;  /* 0x0000000000007918 */ /* 0x000fe20000000000 */
[----:B---34-:R-:W-:Y:S06]  /*0570*/  BAR.SYNC.DEFER_BLOCKING 0x0 ;  /* 0x0000000000007b1d */ /* 0x018fec0000010000 */
[----:B------:R-:W-:Y:S05]  /*0580*/  @!P2 BRA `(.L_x_3) ;  /* 0x000000a40080a947 */ /* 0x000fea0003800000 */
[----:B------:R-:W-:-:S13]  /*0590*/  ISETP.GT.U32.AND P0, PT, R8, 0x1, PT ;  /* 0x000000010800780c */ /* 0x000fda0003f04070 */
[----:B0-----:R-:W-:Y:S05]  /*05a0*/  @P0 EXIT ;  /* 0x000000000000094d */ /* 0x001fea0003800000 */
[----:B------:R-:W-:Y:S01]  /*05b0*/  ULDC.64 UR4, c[0x0][0x650] ;  /* 0x0001940000047ab9 */ /* 0x000fe20000000a00 */
[----:B------:R-:W-:Y:S01]  /*05c0*/  PRMT R0, RZ, 0x7610, R0 ;  /* 0x00007610ff007816 */ /* 0x000fe20000000000 */
[----:B------:R-:W-:Y:S01]  /*05d0*/  IMAD.MOV.U32 R153, RZ, RZ, -0x1 ;  /* 0xffffffffff997424 */ /* 0x000fe200078e00ff */
[----:B------:R-:W-:Y:S01]  /*05e0*/  ISETP.GE.U32.AND P0, PT, R16, UR4, PT ;  /* 0x0000000410007c0c */ /* 0x000fe2000bf06070 */
[----:B------:R-:W-:Y:S01]  /*05f0*/  IMAD.MOV.U32 R23, RZ, RZ, -0x1 ;  /* 0xffffffffff177424 */ /* 0x000fe200078e00ff */
[----:B------:R-:W-:Y:S02]  /*0600*/  MOV R152, 0xffffffff ;  /* 0xffffffff00987802 */ /* 0x000fe40000000f00 */
[----:B------:R-:W-:-:S13]  /*0610*/  ISETP.GE.U32.AND.EX P0, PT, R17, UR5, PT, P0 ;  /* 0x0000000511007c0c */ /* 0x000fda000bf06100 */
[----:B------:R-:W-:Y:S05]  /*0620*/  @P0 BRA `(.L_x_4) ;  /* 0x0000000400540947 */ /* 0x000fea0003800000 */
[----:B------:R-:W0:Y:S01]  /*0630*/  LDC.64 R14, c[0x0][0x628] ;  /* 0x00018a00ff0e7b82 */ /* 0x000e220000000a00 */
[----:B------:R-:W-:Y:S02]  /*0640*/  IMAD.MOV.U32 R6, RZ, RZ, R16 ;  /* 0x000000ffff067224 */ /* 0x000fe400078e0010 */
[----:B------:R-:W-:-:S05]  /*0650*/  IMAD.MOV.U32 R7, RZ, RZ, R17 ;  /* 0x000000ffff077224 */ /* 0x000fca00078e0011 */
[----:B------:R-:W1:Y:S08]  /*0660*/  LDC R0, c[0x0][0x630] ;  /* 0x00018c00ff007b82 */ /* 0x000e700000000800 */
[----:B------:R-:W2:Y:S01]  /*0670*/  LDC.64 R20, c[0x0][0x620] ;  /* 0x00018800ff147b82 */ /* 0x000ea20000000a00 */
[----:B0-----:R-:W-:-:S04]  /*0680*/  ISETP.NE.U32.AND P0, PT, R14, RZ, PT ;  /* 0x000000ff0e00720c */ /* 0x001fc80003f05070 */
[----:B------:R-:W-:-:S13]  /*0690*/  ISETP.NE.AND.EX P0, PT, R15, RZ, PT, P0 ;  /* 0x000000ff0f00720c */ /* 0x000fda0003f05300 */
[----:B-12---:R-:W-:Y:S05]  /*06a0*/  @!P0 BRA `(.L_x_5) ;  /* 0x0000000000288947 */ /* 0x006fea0003800000 */
[----:B------:R-:W0:Y:S02]  /*06b0*/  LDC R11, c[0x0][0x634] ;  /* 0x00018d00ff0b7b82 */ /* 0x000e240000000800 */
[----:B0-----:R-:W-:-:S05]  /*06c0*/  IADD3 R11, P0, R16, R11, RZ ;  /* 0x0000000b100b7210 */ /* 0x001fca0007f1e0ff */
[----:B------:R-:W-:-:S04]  /*06d0*/  IMAD.X R13, RZ, RZ, R17, P0 ;  /* 0x000000ffff0d7224 */ /* 0x000fc800000e0611 */
[----:B------:R-:W-:-:S04]  /*06e0*/  IMAD.WIDE.U32 R6, R13, R14, RZ ;  /* 0x0000000e0d067225 */ /* 0x000fc800078e00ff */
[----:B------:R-:W-:-:S04]  /*06f0*/  IMAD.WIDE.U32 R8, P0, R11, R15, R6 ;  /* 0x0000000f0b087225 */ /* 0x000fc80007800006 */
[----:B------:R-:W-:-:S04]  /*0700*/  IMAD.WIDE.U32 R6, R11, R14, RZ ;  /* 0x0000000e0b067225 */ /* 0x000fc800078e00ff */
[----:B------:R-:W-:Y:S01]  /*0710*/  IMAD.X R11, RZ, RZ, RZ, P0 ;  /* 0x000000ffff0b7224 */ /* 0x000fe200000e06ff */
[----:B------:R-:W-:Y:S01]  /*0720*/  IADD3 RZ, P0, R7, R8, RZ ;  /* 0x0000000807ff7210 */ /* 0x000fe20007f1e0ff */
[----:B------:R-:W-:-:S04]  /*0730*/  IMAD.MOV.U32 R10, RZ, RZ, R9 ;  /* 0x000000ffff0a7224 */ /* 0x000fc800078e0009 */
[----:B------:R-:W-:-:S08]  /*0740*/  IMAD.WIDE.U32.X R6, R13, R15, R10, P0 ;  /* 0x0000000f0d067225 */ /* 0x000fd000000e040a */
.L_x_5:
[-CC-:B------:R-:W-:Y:S01]  /*0750*/  SHF.R.U64 R23, R6, R0.reuse, R7.reuse ;  /* 0x0000000006177219 */ /* 0x180fe20000001207 */
[----:B------:R-:W0:Y:S01]  /*0760*/  LDC R10, c[0x0][0x618] ;  /* 0x00018600ff0a7b82 */ /* 0x000e220000000800 */
[----:B------:R-:W-:Y:S01]  /*0770*/  SHF.R.U32.HI R5, RZ, R0, R7 ;  /* 0x00000000ff057219 */ /* 0x000fe20000011607 */
[----:B------:R-:W-:Y:S01]  /*0780*/  ULDC UR4, c[0x0][0x150] ;  /* 0x0000540000047ab9 */ /* 0x000fe20000000800 */
[----:B------:R-:W-:Y:S02]  /*0790*/  IADD3 R9, P0, RZ, -R23, RZ ;  /* 0x80000017ff097210 */ /* 0x000fe40007f1e0ff */
[----:B------:R-:W-:-:S03]  /*07a0*/  I2FP.F32.U32 R0, R4 ;  /* 0x0000000400007245 */ /* 0x000fc60000201000 */
[----:B------:R-:W1:Y:S01]  /*07b0*/  LDC.64 R28, c[0x0][0x640] ;  /* 0x00019000ff1c7b82 */ /* 0x000e620000000a00 */
[----:B------:R-:W-:Y:S02]  /*07c0*/  IMAD.X R11, RZ, RZ, ~R5, P0 ;  /* 0x000000ffff0b7224 */ /* 0x000fe400000e0e05 */
[----:B------:R-:W-:Y:S01]  /*07d0*/  FMUL R0, R0, UR4 ;  /* 0x0000000400007c20 */ /* 0x000fe20008400000 */
[----:B------:R-:W-:Y:S01]  /*07e0*/  IMAD.WIDE.U32 R6, R9, R20, R16 ;  /* 0x0000001409067225 */ /* 0x000fe200078e0010 */
[----:B------:R-:W-:-:S03]  /*07f0*/  ULDC UR4, c[0x0][0x154] ;  /* 0x0000550000047ab9 */ /* 0x000fc60000000800 */
[----:B------:R-:W-:Y:S01]  /*0800*/  IMAD R8, R11, R20, RZ ;  /* 0x000000140b087224 */ /* 0x000fe200078e02ff */
[----:B------:R-:W2:Y:S01]  /*0810*/  LDC R5, c[0x0][0x144] ;  /* 0x00005100ff057b82 */ /* 0x000ea20000000800 */
[----:B------:R-:W3:Y:S02]  /*0820*/  F2I.U32.TRUNC.NTZ R0, R0 ;  /* 0x0000000000007305 */ /* 0x000ee4000020f000 */
[----:B------:R-:W-:-:S05]  /*0830*/  IMAD R9, R9, R21, R8 ;  /* 0x0000001509097224 */ /* 0x000fca00078e0208 */
[----:B------:R-:W4:Y:S01]  /*0840*/  LDC R12, c[0x0][0x608] ;  /* 0x00018200ff0c7b82 */ /* 0x000f220000000800 */
[----:B------:R-:W-:Y:S01]  /*0850*/  IADD3 R7, R7, R9, RZ ;  /* 0x0000000907077210 */ /* 0x000fe20007ffe0ff */
[----:B------:R-:W-:-:S03]  /*0860*/  IMAD.MOV.U32 R9, RZ, RZ, -0x1 ;  /* 0xffffffffff097424 */ /* 0x000fc600078e00ff */
[-CC-:B0-----:R-:W-:Y:S02]  /*0870*/  SHF.R.U64 R20, R6, R10.reuse, R7.reuse ;  /* 0x0000000a06147219 */ /* 0x181fe40000001207 */
[----:B------:R-:W-:Y:S01]  /*0880*/  I2FP.F32.U32 R6, R3 ;  /* 0x0000000300067245 */ /* 0x000fe20000201000 */
[----:B------:R-:W0:Y:S01]  /*0890*/  LDC R26, c[0x0][0x658] ;  /* 0x00019600ff1a7b82 */ /* 0x000e220000000800 */
[----:B-1----:R-:W-:Y:S01]  /*08a0*/  ISETP.NE.U32.AND P0, PT, R28, RZ, PT ;  /* 0x000000ff1c00720c */ /* 0x002fe20003f05070 */
[----:B---3--:R-:W-:Y:S01]  /*08b0*/  IMAD.MOV R8, RZ, RZ, -R0 ;  /* 0x000000ffff087224 */ /* 0x008fe200078e0a00 */
[----:B------:R-:W-:Y:S01]  /*08c0*/  SHF.R.U32.HI R7, RZ, R10, R7 ;  /* 0x0000000aff077219 */ /* 0x000fe20000011607 */
[----:B------:R-:W-:Y:S01]  /*08d0*/  FMUL R6, R6, UR4 ;  /* 0x0000000406067c20 */ /* 0x000fe20008400000 */
[----:B------:R-:W-:-:S03]  /*08e0*/  ISETP.NE.AND.EX P0, PT, R29, RZ, PT, P0 ;  /* 0x000000ff1d00720c */ /* 0x000fc60003f05300 */
[----:B------:R-:W1:Y:S01]  /*08f0*/  LDC R14, c[0x0][0x148] ;  /* 0x00005200ff0e7b82 */ /* 0x000e620000000800 */
[----:B--2---:R-:W-:-:S07]  /*0900*/  IMAD R0, R5, R8, R4 ;  /* 0x0000000805007224 */ /* 0x004fce00078e0204 */
[----:B------:R-:W2:Y:S01]  /*0910*/  LDC R24, c[0x0][0x600] ;  /* 0x00018000ff187b82 */ /* 0x000ea20000000800 */
[-CC-:B----4-:R-:W-:Y:S02]  /*0920*/  SHF.R.U64 R30, R20, R12.reuse, R7.reuse ;  /* 0x0000000c141e7219 */ /* 0x190fe40000001207 */
[----:B------:R-:W-:Y:S01]  /*0930*/  SHF.R.U32.HI R5, RZ, R12, R7 ;  /* 0x0000000cff057219 */ /* 0x000fe20000011607 */
[----:B------:R-:W-:Y:S01]  /*0940*/  IMAD.MOV.U32 R7, RZ, RZ, 0x1 ;  /* 0x00000001ff077424 */ /* 0x000fe200078e00ff */
[----:B------:R3:W4:Y:S03]  /*0950*/  F2I.U32.TRUNC.NTZ R12, R6 ;  /* 0x00000006000c7305 */ /* 0x000726000020f000 */
[----:B------:R-:W1:Y:S01]  /*0960*/  LDC R15, c[0x0][0x648] ;  /* 0x00019200ff0f7b82 */ /* 0x000e620000000800 */
[-C--:B0-----:R-:W-:Y:S02]  /*0970*/  SHF.L.U32 R4, R9, R26.reuse, RZ ;  /* 0x0000001a09047219 */ /* 0x081fe400000006ff */
[----:B------:R-:W-:-:S02]  /*0980*/  SHF.R.U64 R32, R30, R26, R5 ;  /* 0x0000001a1e207219 */ /* 0x000fc40000001205 */
[----:B------:R-:W-:Y:S02]  /*0990*/  LOP3.LUT R11, RZ, R4, RZ, 0x33, !PT ;  /* 0x00000004ff0b7212 */ /* 0x000fe400078e33ff */
[-C--:B------:R-:W-:Y:S01]  /*09a0*/  SHF.R.U32.HI R5, RZ, R26.reuse, R5 ;  /* 0x0000001aff057219 */ /* 0x080fe20000011605 */
[----:B------:R-:W0:Y:S01]  /*09b0*/  LDC R21, c[0x0][0x638] ;  /* 0x00018e00ff157b82 */ /* 0x000e220000000800 */
[----:B------:R-:W-:Y:S01]  /*09c0*/  SHF.L.U32 R10, R7, R26, RZ ;  /* 0x0000001a070a7219 */ /* 0x000fe200000006ff */
[----:B------:R-:W-:-:S06]  /*09d0*/  IMAD.MOV.U32 R4, RZ, RZ, R32 ;  /* 0x000000ffff047224 */ /* 0x000fcc00078e0020 */
[----:B------:R-:W0:Y:S01]  /*09e0*/  LDC R152, c[0x0][0x610] ;  /* 0x00018400ff987b82 */ /* 0x000e220000000800 */
[----:B---34-:R-:W-:Y:S05]  /*09f0*/  @!P0 BRA `(.L_x_6) ;  /* 0x0000000000288947 */ /* 0x018fea0003800000 */
[----:B------:R-:W3:Y:S02]  /*0a00*/  LDC R9, c[0x0][0x64c] ;  /* 0x00019300ff097b82 */ /* 0x000ee40000000800 */
[----:B---3--:R-:W-:-:S05]  /*0a10*/  IADD3 R9, P0, R32, R9, RZ ;  /* 0x0000000920097210 */ /* 0x008fca0007f1e0ff */
        /* <DEDUP_REMOVED lines=8> */
.L_x_6:
[----:B-1----:R-:W-:Y:S01]  /*0aa0*/  SHF.R.U64 R4, R4, R15, R5 ;  /* 0x0000000f04047219 */ /* 0x002fe20000001205 */
[----:B------:R-:W-:Y:S01]  /*0ab0*/  IMAD.MOV R12, RZ, RZ, -R12 ;  /* 0x000000ffff0c7224 */ /* 0x000fe200078e0a0c */
[----:B------:R-:W-:Y:S02]  /*0ac0*/  LOP3.LUT R11, R30, R11, RZ, 0xc0, !PT ;  /* 0x0000000b1e0b7212 */ /* 0x000fe400078ec0ff */
[----:B--2---:R-:W-:Y:S01]  /*0ad0*/  IADD3 R5, R24, -0x1, RZ ;  /* 0xffffffff18057810 */ /* 0x004fe20007ffe0ff */
[----:B------:R-:W-:Y:S02]  /*0ae0*/  IMAD.MOV R6, RZ, RZ, -R4 ;  /* 0x000000ffff067224 */ /* 0x000fe400078e0a04 */
[----:B------:R-:W-:Y:S01]  /*0af0*/  @P3 IMAD R0, R14, R12, R3 ;  /* 0x0000000c0e003224 */ /* 0x000fe200078e0203 */
[----:B------:R-:W-:Y:S01]  /*0b00*/  LOP3.LUT R5, R20, R5, RZ, 0xc0, !PT ;  /* 0x0000000514057212 */ /* 0x000fe200078ec0ff */
[----:B------:R-:W-:Y:S02]  /*0b10*/  IMAD R11, R10, R4, R11 ;  /* 0x000000040a0b7224 */ /* 0x000fe400078e020b */
[----:B0-----:R-:W-:-:S02]  /*0b20*/  IMAD R3, R6, R21, R32 ;  /* 0x0000001506037224 */ /* 0x001fc400078e0220 */
[----:B------:R-:W-:Y:S02]  /*0b30*/  IMAD R152, R11, R152, R0 ;  /* 0x000000980b987224 */ /* 0x000fe400078e0200 */
[----:B------:R-:W-:Y:S02]  /*0b40*/  IMAD R3, R3, R24, R5 ;  /* 0x0000001803037224 */ /* 0x000fe400078e0205 */
[----:B------:R-:W-:-:S03]  /*0b50*/  IMAD.MOV.U32 R0, RZ, RZ, 0x1 ;  /* 0x00000001ff007424 */ /* 0x000fc600078e00ff */
[----:B------:R-:W-:Y:S02]  /*0b60*/  SEL R153, R3, R152, !P3 ;  /* 0x0000009803997207 */ /* 0x000fe40005800000 */
[----:B------:R-:W-:-:S07]  /*0b70*/  SEL R152, R152, R3, !P3 ;  /* 0x0000000398987207 */ /* 0x000fce0005800000 */
.L_x_4:
[----:B------:R-:W-:-:S08]  /*0b80*/  NOP ;  /* 0x0000000000007918 */ /* 0x000fd00000000000 */
[----:B------:R-:W0:Y:S02]  /*0b90*/  USETMAXREG.TRY_ALLOC.CTAPOOL UP0, 0xe8 ;  /* 0x000000e8000079c8 */ /* 0x000e240008000600 */
[----:B0-----:R-:W-:-:S13]  /*0ba0*/  PLOP3.LUT P0, PT, PT, PT, UP0, 0x80, 0x0 ;  /* 0x000000000000781c */ /* 0x001fda0003f0f008 */
[----:B------:R-:W-:Y:S05]  /*0bb0*/  @!P0 BRA `(.L_x_4) ;  /* 0xfffffffc00f08947 */ /* 0x000fea000383ffff */
[----:B------:R-:W-:Y:S01]  /*0bc0*/  ULDC.64 UR4, c[0x0][0x598] ;  /* 0x0001660000047ab9 */ /* 0x000fe20000000a00 */
[----:B------:R-:W-:Y:S01]  /*0bd0*/  ULDC.64 UR36, c[0x0][0x208] ;  /* 0x0000820000247ab9 */ /* 0x000fe20000000a00 */
[----:B------:R-:W-:-:S04]  /*0be0*/  ISETP.NE.U32.AND P0, PT, RZ, UR4, PT ;  /* 0x00000004ff007c0c */ /* 0x000fc8000bf05070 */
[----:B------:R-:W-:-:S13]  /*0bf0*/  ISETP.NE.AND.EX P0, PT, RZ, UR5, PT, P0 ;  /* 0x00000005ff007c0c */ /* 0x000fda000bf05300 */
[----:B------:R-:W-:Y:S05]  /*0c00*/  @!P0 BRA `(.L_x_7) ;  /* 0x00000000001c8947 */ /* 0x000fea0003800000 */
[----:B------:R-:W0:Y:S02]  /*0c10*/  LDC.64 R4, c[0x0][0x598] ;  /* 0x00016600ff047b82 */ /* 0x000e240000000a00 */
[----:B0-----:R-:W2:Y:S02]  /*0c20*/  LDG.E.64 R4, desc[UR36][R4.64] ;  /* 0x0000002404047981 */ /* 0x001ea4000c1e1b00 */
[----:B--2---:R-:W-:-:S04]  /*0c30*/  ISETP.NE.U32.AND P0, PT, R4, RZ, PT ;  /* 0x000000ff0400720c */ /* 0x004fc80003f05070 */
[----:B------:R-:W-:-:S13]  /*0c40*/  ISETP.NE.AND.EX P0, PT, R5, RZ, PT, P0 ;  /* 0x000000ff0500720c */ /* 0x000fda0003f05300 */
[----:B------:R-:W-:Y:S05]  /*0c50*/  @!P0 BRA `(.L_x_7) ;  /* 0x0000000000088947 */ /* 0x000fea0003800000 */
[----:B------:R0:W5:Y:S01]  /*0c60*/  LD.E R154, desc[UR36][R4.64] ;  /* 0x00000024049a7980 */ /* 0x000162000c101900 */
[----:B------:R-:W-:Y:S05]  /*0c70*/  BRA `(.L_x_8) ;  /* 0x0000000000247947 */ /* 0x000fea0003800000 */
.L_x_7:
[----:B------:R-:W-:Y:S02]  /*0c80*/  ULDC.64 UR4, c[0x0][0x588] ;  /* 0x0001620000047ab9 */ /* 0x000fe40000000a00 */
[----:B------:R-:W-:-:S04]  /*0c90*/  ISETP.NE.U32.AND P0, PT, RZ, UR4, PT ;  /* 0x00000004ff007c0c */ /* 0x000fc8000bf05070 */
[----:B------:R-:W-:-:S13]  /*0ca0*/  ISETP.NE.AND.EX P0, PT, RZ, UR5, PT, P0 ;  /* 0x00000005ff007c0c */ /* 0x000fda000bf05300 */
[----:B------:R-:W-:Y:S05]  /*0cb0*/  @!P0 BRA `(.L_x_9) ;  /* 0x00000000000c8947 */ /* 0x000fea0003800000 */
[----:B------:R-:W0:Y:S02]  /*0cc0*/  LDC.64 R154, c[0x0][0x588] ;  /* 0x00016200ff9a7b82 */ /* 0x000e240000000a00 */
[----:B0-----:R1:W5:Y:S01]  /*0cd0*/  LDG.E R154, desc[UR36][R154.64] ;  /* 0x000000249a9a7981 */ /* 0x001362000c1e1900 */
[----:B------:R-:W-:Y:S05]  /*0ce0*/  BRA `(.L_x_8) ;  /* 0x0000000000087947 */ /* 0x000fea0003800000 */
.L_x_9:
[----:B------:R-:W-:Y:S02]  /*0cf0*/  ULDC UR4, c[0x0][0x580] ;  /* 0x0001600000047ab9 */ /* 0x000fe40000000800 */
[----:B------:R-:W-:-:S07]  /*0d00*/  IMAD.U32 R154, RZ, RZ, UR4 ;  /* 0x00000004ff9a7e24 */ /* 0x000fce000f8e00ff */
.L_x_8:
[----:B------:R-:W-:Y:S02]  /*0d10*/  ULDC.64 UR4, c[0x0][0x5a0] ;  /* 0x0001680000047ab9 */ /* 0x000fe40000000a00 */
[----:B------:R-:W-:-:S04]  /*0d20*/  ISETP.NE.U32.AND P0, PT, RZ, UR4, PT ;  /* 0x00000004ff007c0c */ /* 0x000fc8000bf05070 */
[----:B------:R-:W-:-:S13]  /*0d30*/  ISETP.NE.AND.EX P0, PT, RZ, UR5, PT, P0 ;  /* 0x00000005ff007c0c */ /* 0x000fda000bf05300 */
[----:B------:R-:W-:Y:S05]  /*0d40*/  @!P0 BRA `(.L_x_10) ;  /* 0x00000000001c8947 */ /* 0x000fea0003800000 */
[----:B0-----:R-:W0:Y:S02]  /*0d50*/  LDC.64 R4, c[0x0][0x5a0] ;  /* 0x00016800ff047b82 */ /* 0x001e240000000a00 */
[----:B0-----:R-:W2:Y:S02]  /*0d60*/  LDG.E.64 R4, desc[UR36][R4.64] ;  /* 0x0000002404047981 */ /* 0x001ea4000c1e1b00 */
[----:B--2---:R-:W-:-:S04]  /*0d70*/  ISETP.NE.U32.AND P0, PT, R4, RZ, PT ;  /* 0x000000ff0400720c */ /* 0x004fc80003f05070 */
[----:B------:R-:W-:-:S13]  /*0d80*/  ISETP.NE.AND.EX P0, PT, R5, RZ, PT, P0 ;  /* 0x000000ff0500720c */ /* 0x000fda0003f05300 */
[----:B------:R-:W-:Y:S05]  /*0d90*/  @!P0 BRA `(.L_x_10) ;  /* 0x0000000000088947 */ /* 0x000fea0003800000 */
[----:B-1----:R0:W5:Y:S01]  /*0da0*/  LD.E R155, desc[UR36][R4.64] ;  /* 0x00000024049b7980 */ /* 0x002162000c101900 */
[----:B------:R-:W-:Y:S05]  /*0db0*/  BRA `(.L_x_11) ;  /* 0x0000000000247947 */ /* 0x000fea0003800000 */
.L_x_10:
[----:B------:R-:W-:Y:S02]  /*0dc0*/  ULDC.64 UR4, c[0x0][0x590] ;  /* 0x0001640000047ab9 */ /* 0x000fe40000000a00 */
[----:B------:R-:W-:-:S04]  /*0dd0*/  ISETP.NE.U32.AND P0, PT, RZ, UR4, PT ;  /* 0x00000004ff007c0c */ /* 0x000fc8000bf05070 */
[----:B------:R-:W-:-:S13]  /*0de0*/  ISETP.NE.AND.EX P0, PT, RZ, UR5, PT, P0 ;  /* 0x00000005ff007c0c */ /* 0x000fda000bf05300 */
[----:B------:R-:W-:Y:S05]  /*0df0*/  @!P0 BRA `(.L_x_12) ;  /* 0x00000000000c8947 */ /* 0x000fea0003800000 */
[----:B0-----:R-:W1:Y:S02]  /*0e00*/  LDC.64 R4, c[0x0][0x590] ;  /* 0x00016400ff047b82 */ /* 0x001e640000000a00 */
[----:B-1----:R1:W5:Y:S01]  /*0e10*/  LDG.E R155, desc[UR36][R4.64] ;  /* 0x00000024049b7981 */ /* 0x002362000c1e1900 */
[----:B------:R-:W-:Y:S05]  /*0e20*/  BRA `(.L_x_11) ;  /* 0x0000000000087947 */ /* 0x000fea0003800000 */
.L_x_12:
[----:B------:R-:W-:Y:S02]  /*0e30*/  ULDC UR4, c[0x0][0x584] ;  /* 0x0001610000047ab9 */ /* 0x000fe40000000800 */
[----:B-1----:R-:W-:-:S07]  /*0e40*/  IMAD.U32 R155, RZ, RZ, UR4 ;  /* 0x00000004ff9b7e24 */ /* 0x002fce000f8e00ff */
.L_x_11:
[----:B------:R-:W-:-:S13]  /*0e50*/  LOP3.LUT P0, RZ, R0, 0xff, RZ, 0xc0, !PT ;  /* 0x000000ff00ff7812 */ /* 0x000fda000780c0ff */
[----:B------:R-:W-:Y:S05]  /*0e60*/  @!P0 EXIT ;  /* 0x000000000000894d */ /* 0x000fea0003800000 */
[----:B------:R-:W-:Y:S01]  /*0e70*/  ULDC UR4, c[0x0][0x28c] ;  /* 0x0000a30000047ab9 */ /* 0x000fe20000000800 */
[----:B------:R-:W-:Y:S01]  /*0e80*/  LOP3.LUT R164, R19, 0x1, RZ, 0xfc, !PT ;  /* 0x0000000113a47812 */ /* 0x000fe200078efcff */
[----:B------:R-:W-:Y:S01]  /*0e90*/  UIADD3 UR4, UR4, 0x3f, URZ ;  /* 0x0000003f04047890 */ /* 0x000fe2000fffe03f */
[----:B------:R-:W-:Y:S01]  /*0ea0*/  UMOV UR38, URZ ;  /* 0x0000003f00267c82 */ /* 0x000fe20008000000 */
[----:B------:R-:W-:Y:S02]  /*0eb0*/  UMOV UR39, URZ ;  /* 0x0000003f00277c82 */ /* 0x000fe40008000000 */
[----:B------:R-:W-:-:S04]  /*0ec0*/  USHF.R.S32.HI UR5, URZ, 0x1f, UR4 ;  /* 0x0000001f3f057899 */ /* 0x000fc80008011404 */
[----:B------:R-:W-:-:S04]  /*0ed0*/  ULEA.HI UR5, UR5, UR4, URZ, 0x6 ;  /* 0x0000000405057291 */ /* 0x000fc8000f8f303f */
[----:B------:R-:W-:-:S12]  /*0ee0*/  USHF.R.S32.HI UR40, URZ, 0x6, UR5 ;  /* 0x000000063f287899 */ /* 0x000fd80008011405 */
.L_x_284:
[----:B------:R-:W-:Y:S01]  /*0ef0*/  LOP3.LUT R0, R18, 0x80, RZ, 0xc0, !PT ;  /* 0x0000008012007812 */ /* 0x000fe200078ec0ff */
[----:B--2---:R-:W2:Y:S01]  /*0f00*/  S2UR UR7, SR_CgaCtaId ;  /* 0x00000000000779c3 */ /* 0x004ea20000008800 */
[----:B------:R-:W-:Y:S02]  /*0f10*/  UMOV UR6, 0x400 ;  /* 0x0000040000067882 */ /* 0x000fe40000000000 */
[----:B------:R-:W-:-:S06]  /*0f20*/  SHF.R.U32.HI R0, RZ, 0x7, R0 ;  /* 0x00000007ff007819 */ /* 0x000fcc0000011600 */
[----:B---3--:R-:W3:Y:S01]  /*0f30*/  SHFL.IDX PT, R0, R0, RZ, 0x1f ;  /* 0x00001fff00007589 */ /* 0x008ee200000e0000 */
[----:B--2---:R-:W-:Y:S01]  /*0f40*/  ULEA UR42, UR7, UR6, 0x18 ;  /* 0x00000006072a7291 */ /* 0x004fe2000f8ec03f */
[----:B---3--:R-:W-:-:S13]  /*0f50*/  R2UR UR4, R0 ;  /* 0x00000000000472ca */ /* 0x008fda00000e0000 */
[----:B------:R-:W-:-:S04]  /*0f60*/  ULEA.HI UR5, UR4, UR4, URZ, 0x1 ;  /* 0x0000000404057291 */ /* 0x000fc8000f8f083f */
[----:B------:R-:W-:-:S04]  /*0f70*/  ULOP3.LUT UR5, UR5, 0x7fffe, URZ, 0xc0, !UPT ;  /* 0x0007fffe05057892 */ /* 0x000fc8000f8ec03f */
[----:B------:R-:W-:-:S03]  /*0f80*/  UIADD3 UR5, UR4, -UR5, URZ ;  /* 0x8000000504057290 */ /* 0x000fc6000fffe03f */
[----:B------:R-:W-:Y:S01]  /*0f90*/  ULDC UR4, c[0x0][0x28c] ;  /* 0x0000a30000047ab9 */ /* 0x000fe20000000800 */
[----:B------:R-:W-:Y:S01]  /*0fa0*/  ULEA UR5, UR5, UR42, 0xd ;  /* 0x0000002a05057291 */ /* 0x000fe2000f8e683f */
[----:B------:R-:W-:-:S03]  /*0fb0*/  ISETP.LT.AND P0, PT, RZ, UR4, PT ;  /* 0x00000004ff007c0c */ /* 0x000fc6000bf01270 */
[----:B------:R-:W-:-:S04]  /*0fc0*/  UIADD3 UR5, UR5, 0x100, URZ ;  /* 0x0000010005057890 */ /* 0x000fc8000fffe03f */
[----:B------:R-:W-:-:S04]  /*0fd0*/  USHF.R.U32.HI UR5, URZ, 0x4, UR5 ;  /* 0x000000043f057899 */ /* 0x000fc80008011605 */
[----:B------:R-:W-:Y:S02]  /*0fe0*/  ULOP3.LUT UR41, UR5, 0x3fff, URZ, 0xc0, !UPT ;  /* 0x00003fff05297892 */ /* 0x000fe4000f8ec03f */
[----:B-1--45:R-:W-:Y:S10]  /*0ff0*/  @P0 BRA `(.L_x_13) ;  /* 0x0000000000400947 */ /* 0x032ff40003800000 */
[----:B------:R-:W-:Y:S01]  /*1000*/  MOV R0, 0x0 ;  /* 0x0000000000007802 */ /* 0x000fe20000000f00 */
[----:B------:R-:W-:Y:S01]  /*1010*/  ULDC.64 UR4, c[0x4][0x68] ;  /* 0x01001a0000047ab9 */ /* 0x000fe20000000a00 */
[----:B------:R-:W-:Y:S01]  /*1020*/  ULDC.64 UR6, c[0x4][0x8] ;  /* 0x0100020000067ab9 */ /* 0x000fe20000000a00 */
[----:B01----:R-:W-:Y:S01]  /*1030*/  IMAD.U32 R4, RZ, RZ, UR4 ;  /* 0x00000004ff047e24 */ /* 0x003fe2000f8e00ff */
[----:B------:R0:W1:Y:S01]  /*1040*/  LDC.64 R14, c[0x4][R0] ;  /* 0x01000000000e7b82 */ /* 0x0000620000000a00 */
[----:B------:R-:W-:Y:S01]  /*1050*/  IMAD.U32 R5, RZ, RZ, UR5 ;  /* 0x00000005ff057e24 */ /* 0x000fe2000f8e00ff */
[----:B------:R-:W-:Y:S01]  /*1060*/  ULDC.64 UR4, c[0x4][0x70] ;  /* 0x01001c0000047ab9 */ /* 0x000fe20000000a00 */
[----:B------:R-:W-:Y:S01]  /*1070*/  MOV R10, UR6 ;  /* 0x00000006000a7c02 */ /* 0x000fe20008000f00 */
[----:B------:R-:W-:Y:S02]  /*1080*/  IMAD.U32 R6, RZ, RZ, UR4 ;  /* 0x00000004ff067e24 */ /* 0x000fe4000f8e00ff */
[----:B------:R-:W-:-:S02]  /*1090*/  IMAD.U32 R7, RZ, RZ, UR5 ;  /* 0x00000005ff077e24 */ /* 0x000fc4000f8e00ff */
[----:B------:R-:W-:Y:S02]  /*10a0*/  IMAD.U32 R11, RZ, RZ, UR7 ;  /* 0x00000007ff0b7e24 */ /* 0x000fe4000f8e00ff */
[----:B------:R-:W-:Y:S02]  /*10b0*/  IMAD.MOV.U32 R8, RZ, RZ, 0x1e1 ;  /* 0x000001e1ff087424 */ /* 0x000fe400078e00ff */
[----:B------:R-:W-:Y:S02]  /*10c0*/  IMAD.MOV.U32 R12, RZ, RZ, 0x1 ;  /* 0x00000001ff0c7424 */ /* 0x000fe400078e00ff */
[----:B0-----:R-:W-:-:S07]  /*10d0*/  IMAD.MOV.U32 R13, RZ, RZ, RZ ;  /* 0x000000ffff0d7224 */ /* 0x001fce00078e00ff */
[----:B------:R-:W-:-:S07]  /*10e0*/  LEPC R20, `(.L_x_13) ;  /* 0x000000001014794e */ /* 0x000fce0000000000 */
[----:B-1---5:R-:W-:Y:S05]  /*10f0*/  CALL.ABS.NOINC R14 ;  /* 0x000000000e007343 */ /* 0x022fea0003c00000 */
.L_x_13:
[----:B------:R-:W-:-:S13]  /*1100*/  ISETP.NE.AND P0, PT, R164, 0x3, PT ;  /* 0x00000003a400780c */ /* 0x000fda0003f05270 */
[----:B------:R-:W-:Y:S05]  /*1110*/  @!P0 BRA `(.L_x_14) ;  /* 0x0000000000048947 */ /* 0x000fea0003800000 */
[----:B------:R-:W-:Y:S01]  /*1120*/  BPT.TRAP 0x1 ;  /* 0x000000040000795c */ /* 0x000fe20000300000 */
.L_x_14:
[----:B------:R-:W-:Y:S02]  /*1130*/  IMAD.U32 R3, RZ, RZ, UR39 ;  /* 0x00000027ff037e24 */ /* 0x000fe4000f8e00ff */
[----:B------:R-:W-:-:S03]  /*1140*/  IMAD.U32 R0, RZ, RZ, UR38 ;  /* 0x00000026ff007e24 */ /* 0x000fc6000f8e00ff */
[----:B------:R-:W-:Y:S02]  /*1150*/  LEA R3, R3, UR42, 0x3 ;  /* 0x0000002a03037c11 */ /* 0x000fe4000f8e18ff */
[----:B------:R-:W-:-:S04]  /*1160*/  SHF.L.U32 R0, R0, 0x1f, RZ ;  /* 0x0000001f00007819 */ /* 0x000fc800000006ff */
[----:B------:R2:W3:Y:S01]  /*1170*/  SYNCS.PHASECHK.TRANS64.TRYWAIT P1, [R3+URZ], R0 ;  /* 0x00000000030075a7 */ /* 0x0004e2000802017f */
[----:B------:R-:W-:Y:S05]  /*1180*/  @!P0 BRA `(.L_x_15) ;  /* 0x0000000000048947 */ /* 0x000fea0003800000 */
[----:B------:R-:W-:Y:S01]  /*1190*/  BPT.TRAP 0x1 ;  /* 0x000000040000795c */ /* 0x000fe20000300000 */
.L_x_15:
[----:B---3--:R-:W-:Y:S05]  /*11a0*/  @P1 BRA `(.L_x_16) ;  /* 0x0000000000081947 */ /* 0x008fea0003800000 */
[----:B------:R-:W3:Y:S02]  /*11b0*/  SYNCS.PHASECHK.TRANS64.TRYWAIT P1, [R3+URZ], R0 ;  /* 0x00000000030075a7 */ /* 0x000ee4000802017f */
[----:B---3--:R-:W-:Y:S05]  /*11c0*/  @!P1 BRA `(.L_x_17) ;  /* 0x000000ac00b89947 */ /* 0x008fea0003800000 */
.L_x_16:
[----:B------:R-:W-:-:S04]  /*11d0*/  UISETP.LT.AND UP0, UPT, UR40, 0x1, UPT ;  /* 0x000000012800788c */ /* 0x000fc8000bf01270 */
[----:B------:R-:W-:-:S04]  /*11e0*/  USEL UR4, UR40, 0x1, UP0 ;  /* 0x0000000128047887 */ /* 0x000fc80008000000 */
[----:B------:R-:W-:-:S06]  /*11f0*/  UIADD3 UR4, UR40, -UR4, URZ ;  /* 0x8000000428047290 */ /* 0x000fcc000fffe03f */
[----:B--23--:R-:W-:Y:S01]  /*1200*/  IMAD.U32 R0, RZ, RZ, UR4 ;  /* 0x00000004ff007e24 */ /* 0x00cfe2000f8e00ff */
[----:B------:R-:W-:Y:S05]  /*1210*/  WARPSYNC.ALL ;  /* 0x0000000000007948 */ /* 0x000fea0003800000 */
[----:B------:R-:W-:Y:S01]  /*1220*/  ISETP.GE.AND P1, PT, R0, 0x1, PT ;  /* 0x000000010000780c */ /* 0x000fe20003f26270 */
[----:B------:R-:W-:Y:S01]  /*1230*/  UIADD3 UR4, UR42, 0x10100, URZ ;  /* 0x000101002a047890 */ /* 0x000fe2000fffe03f */
[----:B------:R-:W-:Y:S01]  /*1240*/  WARPGROUP.ARRIVE ;  /* 0x00000000000079c5 */ /* 0x000fe20000000000 */
[----:B------:R-:W-:Y:S01]  /*1250*/  UMOV UR9, 0x40000040 ;  /* 0x4000004000097882 */ /* 0x000fe20000000000 */
[----:B------:R-:W-:Y:S01]  /*1260*/  UMOV UR11, 0x40000040 ;  /* 0x40000040000b7882 */ /* 0x000fe20000000000 */
[----:B------:R-:W-:-:S04]  /*1270*/  USHF.R.U32.HI UR4, URZ, 0x4, UR4 ;  /* 0x000000043f047899 */ /* 0x000fc80008011604 */
[----:B------:R-:W-:Y:S02]  /*1280*/  ULOP3.LUT UR5, UR4, 0x3fff, URZ, 0xc0, !UPT ;  /* 0x00003fff04057892 */ /* 0x000fe4000f8ec03f */
[----:B------:R-:W-:Y:S02]  /*1290*/  ULOP3.LUT UR4, UR41, 0x10000, URZ, 0xfc, !UPT ;  /* 0x0001000029047892 */ /* 0x000fe4000f8efc3f */
[----:B------:R-:W-:Y:S02]  /*12a0*/  ULOP3.LUT UR5, UR5, 0x10000, URZ, 0xfc, !UPT ;  /* 0x0001000005057892 */ /* 0x000fe4000f8efc3f */
[----:B------:R-:W-:Y:S02]  /*12b0*/  ULEA UR6, UR39, UR4, 0xb ;  /* 0x0000000427067291 */ /* 0x000fe4000f8e583f */
[----:B------:R-:W-:-:S05]  /*12c0*/  ULEA UR7, UR39, UR5, 0xa ;  /* 0x0000000527077291 */ /* 0x000fca000f8e503f */
[----:B------:R-:W-:Y:S02]  /*12d0*/  UMOV UR8, UR6 ;  /* 0x0000000600087c82 */ /* 0x000fe40008000000 */
[----:B------:R-:W-:Y:S02]  /*12e0*/  UMOV UR10, UR7 ;  /* 0x00000007000a7c82 */ /* 0x000fe40008000000 */
[----:B------:R-:W-:Y:S01]  /*12f0*/  HGMMA.64x128x16.F32.BF16 R88, gdesc[UR8], RZ, !UPT, gsb0 ;  /* 0x01e00000085879f0 */ /* 0x000fe2000c0018ff */
[----:B------:R-:W-:Y:S01]  /*1300*/  UIADD3 UR8, UR6, 0x400, URZ ;  /* 0x0000040006087890 */ /* 0x000fe2000fffe03f */
[----:B------:R-:W-:Y:S01]  /*1310*/  UMOV UR9, 0x40000040 ;  /* 0x4000004000097882 */ /* 0x000fe20000000000 */
[----:B------:R-:W-:Y:S02]  /*1320*/  WARPGROUP.DEPBAR.LE gsb0, 0x0 ;  /* 0x00008000000079c5 */ /* 0x000fe40000010000 */
[----:B------:R-:W-:-:S07]  /*1330*/  WARPGROUP.ARRIVE ;  /* 0x00000000000079c5 */ /* 0x000fce0000000000 */
[----:B------:R-:W-:Y:S01]  /*1340*/  HGMMA.64x128x16.F32.BF16 R24, gdesc[UR8], RZ, !UPT, gsb0 ;  /* 0x01e00000081879f0 */ /* 0x000fe2000c0018ff */
[----:B------:R-:W-:Y:S02]  /*1350*/  UIADD3 UR8, UR6, 0x2, URZ ;  /* 0x0000000206087890 */ /* 0x000fe4000fffe03f */
[----:B------:R-:W-:Y:S01]  /*1360*/  UIADD3 UR10, UR7, 0x2, URZ ;  /* 0x00000002070a7890 */ /* 0x000fe2000fffe03f */
[----:B------:R-:W-:Y:S01]  /*1370*/  UMOV UR9, 0x40000040 ;  /* 0x4000004000097882 */ /* 0x000fe20000000000 */
[----:B------:R-:W-:Y:S01]  /*1380*/  UMOV UR11, 0x40000040 ;  /* 0x40000040000b7882 */ /* 0x000fe20000000000 */
[----:B------:R-:W-:Y:S02]  /*1390*/  WARPGROUP.DEPBAR.LE gsb0, 0x0 ;  /* 0x00008000000079c5 */ /* 0x000fe40000010000 */
[----:B------:R-:W-:-:S06]  /*13a0*/  WARPGROUP.ARRIVE ;  /* 0x00000000000079c5 */ /* 0x000fcc0000000000 */
[----:B------:R-:W-:Y:S01]  /*13b0*/  HGMMA.64x128x16.F32.BF16 R88, gdesc[UR8], R88, gsb0 ;  /* 0x01e00000085879f0 */ /* 0x000fe20008001858 */
[----:B------:R-:W-:Y:S01]  /*13c0*/  UIADD3 UR8, UR6, 0x402, URZ ;  /* 0x0000040206087890 */ /* 0x000fe2000fffe03f */
[----:B------:R-:W-:Y:S01]  /*13d0*/  UMOV UR9, 0x40000040 ;  /* 0x4000004000097882 */ /* 0x000fe20000000000 */
[----:B------:R-:W-:Y:S02]  /*13e0*/  WARPGROUP.DEPBAR.LE gsb0, 0x0 ;  /* 0x00008000000079c5 */ /* 0x000fe40000010000 */
[----:B------:R-:W-:-:S07]  /*13f0*/  WARPGROUP.ARRIVE ;  /* 0x00000000000079c5 */ /* 0x000fce0000000000 */
[----:B------:R-:W-:Y:S01]  /*1400*/  HGMMA.64x128x16.F32.BF16 R24, gdesc[UR8], R24, gsb0 ;  /* 0x01e00000081879f0 */ /* 0x000fe20008001818 */
        /* <DEDUP_REMOVED lines=23> */
[----:B------:R-:W-:Y:S03]  /*1580*/  HGMMA.64x128x16.F32.BF16 R24, gdesc[UR8], R24, gsb0 ;  /* 0x01e00000081879f0 */ /* 0x000fe60008001818 */
[----:B------:R-:W-:Y:S02]  /*1590*/  WARPGROUP.DEPBAR.LE gsb0, 0x0 ;  /* 0x00008000000079c5 */ /* 0x000fe40000010000 */
[----:B------:R-:W-:Y:S05]  /*15a0*/  @!P1 BRA `(.L_x_18) ;  /* 0x0000000400689947 */ /* 0x000fea0003800000 */
[----:B------:R-:W-:-:S04]  /*15b0*/  UIADD3 UR6, UR39, 0x1, URZ ;  /* 0x0000000127067890 */ /* 0x000fc8000fffe03f */
[----:B------:R-:W-:-:S04]  /*15c0*/  UISETP.NE.AND UP0, UPT, UR6, 0x2, UPT ;  /* 0x000000020600788c */ /* 0x000fc8000bf05270 */
[----:B------:R-:W-:Y:S02]  /*15d0*/  USEL UR7, URZ, 0x1, UP0 ;  /* 0x000000013f077887 */ /* 0x000fe40008000000 */
[----:B------:R-:W-:Y:S02]  /*15e0*/  USEL UR6, UR6, URZ, UP0 ;  /* 0x0000003f06067287 */ /* 0x000fe40008000000 */
[----:B------:R-:W-:-:S06]  /*15f0*/  ULOP3.LUT UR7, UR38, UR7, URZ, 0x3c, !UPT ;  /* 0x0000000726077292 */ /* 0x000fcc000f8e3c3f */
[----:B01----:R-:W-:Y:S01]  /*1600*/  IMAD.U32 R5, RZ, RZ, UR7 ;  /* 0x00000007ff057e24 */ /* 0x003fe2000f8e00ff */
[----:B------:R-:W-:-:S06]  /*1610*/  UMOV UR7, UR39 ;  /* 0x0000002700077c82 */ /* 0x000fcc0008000000 */
.L_x_25:
[----:B01----:R-:W-:Y:S05]  /*1620*/  @!P0 BRA `(.L_x_19) ;  /* 0x0000000000048947 */ /* 0x003fea0003800000 */
[----:B------:R-:W-:Y:S01]  /*1630*/  BPT.TRAP 0x1 ;  /* 0x000000040000795c */ /* 0x000fe20000300000 */
.L_x_19:
[----:B------:R-:W0:Y:S01]  /*1640*/  S2UR UR9, SR_CgaCtaId ;  /* 0x00000000000979c3 */ /* 0x000e220000008800 */
[----:B------:R-:W-:Y:S01]  /*1650*/  UMOV UR8, 0x400 ;  /* 0x0000040000087882 */ /* 0x000fe20000000000 */
[----:B------:R-:W-:Y:S01]  /*1660*/  SHF.L.U32 R3, R5, 0x1f, RZ ;  /* 0x0000001f05037819 */ /* 0x000fe200000006ff */
[----:B0-----:R-:W-:-:S04]  /*1670*/  ULEA UR14, UR9, UR8, 0x18 ;  /* 0x00000008090e7291 */ /* 0x001fc8000f8ec03f */
[----:B------:R-:W-:-:S09]  /*1680*/  ULEA UR8, UR6, UR14, 0x3 ;  /* 0x0000000e06087291 */ /* 0x000fd2000f8e183f */
[----:B------:R0:W1:Y:S01]  /*1690*/  SYNCS.PHASECHK.TRANS64.TRYWAIT P1, [UR8], R3 ;  /* 0x00000003ff0075a7 */ /* 0x0000620008020148 */
[----:B------:R-:W-:Y:S05]  /*16a0*/  @!P0 BRA `(.L_x_20) ;  /* 0x0000000000048947 */ /* 0x000fea0003800000 */
[----:B------:R-:W-:Y:S01]  /*16b0*/  BPT.TRAP 0x1 ;  /* 0x000000040000795c */ /* 0x000fe20000300000 */
.L_x_20:
[----:B-1----:R-:W-:Y:S05]  /*16c0*/  @P1 BRA `(.L_x_21) ;  /* 0x0000000000081947 */ /* 0x002fea0003800000 */
[----:B------:R-:W1:Y:S02]  /*16d0*/  SYNCS.PHASECHK.TRANS64.TRYWAIT P1, [UR8], R3 ;  /* 0x00000003ff0075a7 */ /* 0x000e640008020148 */
[----:B-1----:R-:W-:Y:S05]  /*16e0*/  @!P1 BRA `(.L_x_22) ;  /* 0x000000a800849947 */ /* 0x002fea0003800000 */
.L_x_21:
[----:B------:R-:W-:Y:S01]  /*16f0*/  ULEA UR12, UR6, UR4, 0xb ;  /* 0x00000004060c7291 */ /* 0x000fe2000f8e583f */
[----:B------:R-:W-:Y:S01]  /*1700*/  WARPGROUP.ARRIVE ;  /* 0x00000000000079c5 */ /* 0x000fe20000000000 */
[----:B------:R-:W-:Y:S01]  /*1710*/  ULEA UR13, UR6, UR5, 0xa ;  /* 0x00000005060d7291 */ /* 0x000fe2000f8e503f */
[----:B------:R-:W-:Y:S01]  /*1720*/  UMOV UR9, 0x40000040 ;  /* 0x4000004000097882 */ /* 0x000fe20000000000 */
[----:B------:R-:W-:-:S03]  /*1730*/  UMOV UR11, 0x40000040 ;  /* 0x40000040000b7882 */ /* 0x000fc60000000000 */
[----:B------:R-:W-:Y:S02]  /*1740*/  UMOV UR8, UR12 ;  /* 0x0000000c00087c82 */ /* 0x000fe40008000000 */
[----:B------:R-:W-:Y:S02]  /*1750*/  UMOV UR10, UR13 ;  /* 0x0000000d000a7c82 */ /* 0x000fe40008000000 */
        /* <DEDUP_REMOVED lines=44> */
[----:B------:R-:W-:Y:S01]  /*1a20*/  BPT.TRAP 0x1 ;  /* 0x000000040000795c */ /* 0x000fe20000300000 */
.L_x_23:
[----:B------:R-:W-:Y:S01]  /*1a30*/  ULEA UR8, UR7, UR14, 0x3 ;  /* 0x0000000e07087291 */ /* 0x000fe2000f8e183f */
[----:B------:R-:W-:-:S03]  /*1a40*/  ISETP.GT.U32.AND P1, PT, R19, 0x1, PT ;  /* 0x000000011300780c */ /* 0x000fc60003f24070 */
[----:B------:R-:W-:-:S04]  /*1a50*/  UIADD3 UR8, UR8, 0x10, URZ ;  /* 0x0000001008087890 */ /* 0x000fc8000fffe03f */
[----:B------:R-:W-:-:S09]  /*1a60*/  UPRMT UR8, URZ, 0x654, UR8 ;  /* 0x000006543f087896 */ /* 0x000fd20008000008 */
[----:B------:R-:W-:Y:S01]  /*1a70*/  SYNCS.ARRIVE.TRANS64.RED.A1T0 RZ, [UR8], RZ ;  /* 0x000000ffffff79a7 */ /* 0x000fe20008100408 */
[----:B------:R-:W-:Y:S05]  /*1a80*/  @P1 BRA `(.L_x_24) ;  /* 0x0000000000041947 */ /* 0x000fea0003800000 */
[----:B------:R-:W-:Y:S01]  /*1a90*/  BPT.TRAP 0x1 ;  /* 0x000000040000795c */ /* 0x000fe20000300000 */
.L_x_24:
[----:B------:R-:W-:Y:S01]  /*1aa0*/  UIADD3 UR6, UR6, 0x1, URZ ;  /* 0x0000000106067890 */ /* 0x000fe2000fffe03f */
[C---:B------:R-:W-:Y:S01]  /*1ab0*/  ISETP.GT.AND P1, PT, R0.reuse, 0x1, PT ;  /* 0x000000010000780c */ /* 0x040fe20003f24270 */
[----:B------:R-:W-:Y:S01]  /*1ac0*/  UIADD3 UR7, UR7, 0x1, URZ ;  /* 0x0000000107077890 */ /* 0x000fe2000fffe03f */
[----:B------:R-:W-:Y:S01]  /*1ad0*/  IADD3 R0, R0, -0x1, RZ ;  /* 0xffffffff00007810 */ /* 0x000fe20007ffe0ff */
[----:B------:R-:W-:Y:S02]  /*1ae0*/  UISETP.NE.AND UP0, UPT, UR6, 0x2, UPT ;  /* 0x000000020600788c */ /* 0x000fe4000bf05270 */
[----:B------:R-:W-:Y:S02]  /*1af0*/  UISETP.NE.AND UP1, UPT, UR7, 0x2, UPT ;  /* 0x000000020700788c */ /* 0x000fe4000bf25270 */
[----:B------:R-:W-:Y:S02]  /*1b00*/  USEL UR8, URZ, 0x1, UP0 ;  /* 0x000000013f087887 */ /* 0x000fe40008000000 */
[----:B------:R-:W-:-:S02]  /*1b10*/  USEL UR6, UR6, URZ, UP0 ;  /* 0x0000003f06067287 */ /* 0x000fc40008000000 */
[----:B------:R-:W-:Y:S02]  /*1b20*/  USEL UR7, UR7, URZ, UP1 ;  /* 0x0000003f07077287 */ /* 0x000fe40008800000 */
[----:B------:R-:W-:Y:S01]  /*1b30*/  LOP3.LUT R5, R5, UR8, RZ, 0x3c, !PT ;  /* 0x0000000805057c12 */ /* 0x000fe2000f8e3cff */
[----:B------:R-:W-:Y:S09]  /*1b40*/  @P1 BRA `(.L_x_25) ;  /* 0xfffffff800b41947 */ /* 0x000ff2000383ffff */
.L_x_18:
[----:B------:R-:W2:Y:S02]  /*1b50*/  LDC R0, c[0x0][0x28c] ;  /* 0x0000a300ff007b82 */ /* 0x000ea40000000800 */
[----:B--2---:R-:W-:-:S13]  /*1b60*/  ISETP.GE.AND P1, PT, R0, 0x1, PT ;  /* 0x000000010000780c */ /* 0x004fda0003f26270 */
[----:B------:R-:W-:Y:S05]  /*1b70*/  @!P1 BRA `(.L_x_26) ;  /* 0x0000000000409947 */ /* 0x000fea0003800000 */
[----:B------:R-:W-:Y:S05]  /*1b80*/  @!P0 BRA `(.L_x_27) ;  /* 0x0000000000048947 */ /* 0x000fea0003800000 */
[----:B------:R-:W-:Y:S01]  /*1b90*/  BPT.TRAP 0x1 ;  /* 0x000000040000795c */ /* 0x000fe20000300000 */
.L_x_27:
[----:B------:R-:W2:Y:S01]  /*1ba0*/  S2UR UR6, SR_CgaCtaId ;  /* 0x00000000000679c3 */ /* 0x000ea20000008800 */
[----:B------:R-:W-:Y:S01]  /*1bb0*/  UISETP.LT.AND UP0, UPT, UR40, 0x1, UPT ;  /* 0x000000012800788c */ /* 0x000fe2000bf01270 */
[----:B------:R-:W-:Y:S01]  /*1bc0*/  ISETP.GT.U32.AND P0, PT, R19, 0x1, PT ;  /* 0x000000011300780c */ /* 0x000fe20003f04070 */
[----:B------:R-:W-:Y:S02]  /*1bd0*/  UMOV UR5, 0x400 ;  /* 0x0000040000057882 */ /* 0x000fe40000000000 */
[----:B------:R-:W-:-:S04]  /*1be0*/  USEL UR4, UR40, 0x1, UP0 ;  /* 0x0000000128047887 */ /* 0x000fc80008000000 */
[----:B------:R-:W-:-:S04]  /*1bf0*/  UIADD3 UR4, UR39, UR40, -UR4 ;  /* 0x0000002827047290 */ /* 0x000fc8000fffe804 */
[----:B------:R-:W-:-:S04]  /*1c00*/  USHF.L.U32 UR4, UR4, 0x3, URZ ;  /* 0x0000000304047899 */ /* 0x000fc8000800063f */
[----:B------:R-:W-:Y:S02]  /*1c10*/  ULOP3.LUT UR4, UR4, 0x8, URZ, 0xc0, !UPT ;  /* 0x0000000804047892 */ /* 0x000fe4000f8ec03f */
[----:B--2---:R-:W-:-:S04]  /*1c20*/  ULEA UR5, UR6, UR5, 0x18 ;  /* 0x0000000506057291 */ /* 0x004fc8000f8ec03f */
[----:B------:R-:W-:-:S04]  /*1c30*/  UIADD3 UR4, UR5, 0x10, UR4 ;  /* 0x0000001005047890 */ /* 0x000fc8000fffe004 */
[----:B------:R-:W-:-:S09]  /*1c40*/  UPRMT UR4, URZ, 0x654, UR4 ;  /* 0x000006543f047896 */ /* 0x000fd20008000004 */
[----:B------:R-:W-:Y:S01]  /*1c50*/  SYNCS.ARRIVE.TRANS64.RED.A1T0 RZ, [UR4], RZ ;  /* 0x000000ffffff79a7 */ /* 0x000fe20008100404 */
[----:B------:R-:W-:Y:S05]  /*1c60*/  @P0 BRA `(.L_x_26) ;  /* 0x0000000000040947 */ /* 0x000fea0003800000 */
[----:B------:R-:W-:Y:S01]  /*1c70*/  BPT.TRAP 0x1 ;  /* 0x000000040000795c */ /* 0x000fe20000300000 */
.L_x_26:
[----:B------:R-:W2:Y:S01]  /*1c80*/  LDC R6, c[0x0][0x288] ;  /* 0x0000a200ff067b82 */ /* 0x000ea20000000800 */
[----:B01----:R-:W-:Y:S01]  /*1c90*/  LOP3.LUT R4, R18, 0x60, RZ, 0xc0, !PT ;  /* 0x0000006012047812 */ /* 0x003fe200078ec0ff */
[----:B------:R-:W-:Y:S01]  /*1ca0*/  UIADD3 UR39, UR40, UR39, URZ ;  /* 0x0000002728277290 */ /* 0x000fe2000fffe03f */
[----:B------:R-:W-:Y:S01]  /*1cb0*/  LOP3.LUT R0, R22, 0x1, RZ, 0xc0, !PT ;  /* 0x0000000116007812 */ /* 0x000fe200078ec0ff */
[----:B------:R-:W-:Y:S01]  /*1cc0*/  IMAD.SHL.U32 R13, R153, 0x80, RZ ;  /* 0x00000080990d7824 */ /* 0x000fe200078e00ff */
[----:B------:R-:W-:Y:S01]  /*1cd0*/  SHF.R.U32.HI R3, RZ, 0x2, R18 ;  /* 0x00000002ff037819 */ /* 0x000fe20000011612 */
[----:B------:R-:W-:Y:S01]  /*1ce0*/  USHF.R.U32.HI UR4, URZ, 0x1, UR39 ;  /* 0x000000013f047899 */ /* 0x000fe20008011627 */
[----:B------:R-:W-:Y:S01]  /*1cf0*/  SHF.R.U32.HI R10, RZ, 0x1, R4 ;  /* 0x00000001ff0a7819 */ /* 0x000fe20000011604 */
[----:B------:R-:W-:Y:S01]  /*1d00*/  IMAD.SHL.U32 R4, R0, 0x40, RZ ;  /* 0x0000004000047824 */ /* 0x000fe200078e00ff */
[----:B------:R-:W-:Y:S01]  /*1d10*/  LOP3.LUT R3, R3, 0x7, RZ, 0xc0, !PT ;  /* 0x0000000703037812 */ /* 0x000fe200078ec0ff */
[----:B------:R-:W-:Y:S01]  /*1d20*/  IMAD.SHL.U32 R15, R152, 0x100, RZ ;  /* 0x00000100980f7824 */ /* 0x000fe200078e00ff */
[----:B------:R-:W-:Y:S01]  /*1d30*/  ULOP3.LUT UR4, UR4, 0x1, URZ, 0xc0, !UPT ;  /* 0x0000000104047892 */ /* 0x000fe2000f8ec03f */
[----:B------:R-:W-:Y:S01]  /*1d40*/  SHF.R.S32.HI R21, RZ, 0x1f, R23 ;  /* 0x0000001fff157819 */ /* 0x000fe20000011417 */
[----:B------:R-:W-:Y:S01]  /*1d50*/  ULDC UR8, c[0x0][0x284] ;  /* 0x0000a10000087ab9 */ /* 0x000fe20000000800 */
[--C-:B------:R-:W-:Y:S01]  /*1d60*/  IADD3 R5, RZ, -R10, -R3.reuse ;  /* 0x8000000aff057210 */ /* 0x100fe20007ffe803 */
[----:B------:R-:W-:Y:S01]  /*1d70*/  UISETP.GT.U32.AND UP1, UPT, UR39, 0x1, UPT ;  /* 0x000000012700788c */ /* 0x000fe2000bf24070 */
[----:B------:R-:W-:Y:S01]  /*1d80*/  LOP3.LUT R3, R4, 0x40, R3, 0xe2, !PT ;  /* 0x0000004004037812 */ /* 0x000fe200078ee203 */
[----:B------:R-:W-:Y:S01]  /*1d90*/  UISETP.NE.U32.AND UP0, UPT, UR4, 0x1, UPT ;  /* 0x000000010400788c */ /* 0x000fe2000bf05070 */
[----:B------:R-:W-:Y:S01]  /*1da0*/  LOP3.LUT R4, R18, 0x3, RZ, 0xc0, !PT ;  /* 0x0000000312047812 */ /* 0x000fe200078ec0ff */
[----:B------:R-:W-:Y:S01]  /*1db0*/  ULDC.64 UR6, c[0x0][0x5d0] ;  /* 0x0001740000067ab9 */ /* 0x000fe20000000a00 */
[----:B------:R-:W-:Y:S01]  /*1dc0*/  UISETP.LT.U32.AND UP1, UPT, UR40, 0x2, UP1 ;  /* 0x000000022800788c */ /* 0x000fe20008f21070 */
[----:B------:R-:W-:Y:S01]  /*1dd0*/  IMAD.WIDE R8, R152, 0x100, RZ ;  /* 0x0000010098087825 */ /* 0x000fe200078e02ff */
[----:B------:R-:W-:Y:S01]  /*1de0*/  UISETP.GT.U32.AND UP0, UPT, UR40, 0x1, !UP0 ;  /* 0x000000012800788c */ /* 0x000fe2000c704070 */
[----:B--2---:R-:W-:-:S02]  /*1df0*/  ISETP.GE.AND P0, PT, R13, R6, PT ;  /* 0x000000060d00720c */ /* 0x004fc40003f06270 */
[----:B------:R-:W-:Y:S01]  /*1e00*/  IMAD R12, R4, -0x2, R6 ;  /* 0xfffffffe040c7824 */ /* 0x000fe200078e0206 */
[----:B------:R-:W-:Y:S01]  /*1e10*/  USEL UR5, URZ, 0x1, !UP1 ;  /* 0x000000013f057887 */ /* 0x000fe2000c800000 */
[----:B------:R-:W-:Y:S01]  /*1e20*/  IMAD.SHL.U32 R6, R18, 0x2, RZ ;  /* 0x0000000212067824 */ /* 0x000fe200078e00ff */
[----:B------:R-:W-:Y:S01]  /*1e30*/  ISETP.GE.OR P0, PT, R15, UR8, P0 ;  /* 0x000000080f007c0c */ /* 0x000fe20008706670 */
[----:B------:R-:W-:Y:S01]  /*1e40*/  IMAD R4, R21, UR6, RZ ;  /* 0x0000000615047c24 */ /* 0x000fe2000f8e02ff */
[----:B------:R-:W-:Y:S01]  /*1e50*/  USEL UR4, URZ, 0x1, !UP0 ;  /* 0x000000013f047887 */ /* 0x000fe2000c000000 */
[----:B------:R-:W-:Y:S01]  /*1e60*/  IMAD R0, R0, -0x40, R5 ;  /* 0xffffffc000007824 */ /* 0x000fe200078e0205 */
[----:B------:R-:W-:Y:S01]  /*1e70*/  LOP3.LUT R6, R13, 0x6, R6, 0xf8, !PT ;  /* 0x000000060d067812 */ /* 0x000fe200078ef806 */
[----:B------:R-:W-:Y:S01]  /*1e80*/  IMAD R11, R23, UR7, R4 ;  /* 0x00000007170b7c24 */ /* 0x000fe2000f8e0204 */
[----:B------:R-:W-:Y:S01]  /*1e90*/  LOP3.LUT R153, R8, R3, R10, 0xfe, !PT ;  /* 0x0000000308997212 */ /* 0x000fe200078efe0a */
[----:B------:R-:W-:Y:S01]  /*1ea0*/  ULOP3.LUT UR39, UR39, 0x1, URZ, 0xc0, !UPT ;  /* 0x0000000127277892 */ /* 0x000fe2000f8ec03f */
[----:B------:R-:W-:Y:S01]  /*1eb0*/  SHF.R.S32.HI R7, RZ, 0x1f, R6 ;  /* 0x0000001fff077819 */ /* 0x000fe20000011406 */
[----:B------:R-:W-:Y:S01]  /*1ec0*/  ULOP3.LUT UR38, UR4, UR38, UR5, 0x96, !UPT ;  /* 0x0000002604267292 */ /* 0x000fe2000f8e9605 */
[----:B------:R-:W-:Y:S01]  /*1ed0*/  IADD3 R3, -R15, UR8, R0 ;  /* 0x000000080f037c10 */ /* 0x000fe2000fffe100 */
[----:B------:R-:W-:-:S02]  /*1ee0*/  IMAD.IADD R0, R12, 0x1, -R13 ;  /* 0x000000010c007824 */ /* 0x000fc400078e0a0d */
[----:B------:R-:W-:-:S04]  /*1ef0*/  IMAD.WIDE.U32 R4, R23, UR6, R6 ;  /* 0x0000000617047c25 */ /* 0x000fc8000f8e0006 */
[----:B------:R-:W-:Y:S02]  /*1f00*/  IMAD.IADD R11, R5, 0x1, R11 ;  /* 0x00000001050b7824 */ /* 0x000fe400078e020b */
[----:B------:R-:W-:Y:S02]  /*1f10*/  IMAD.MOV.U32 R152, RZ, RZ, -0x1 ;  /* 0xffffffffff987424 */ /* 0x000fe400078e00ff */
[----:B------:R-:W-:Y:S01]  /*1f20*/  IMAD.MOV.U32 R10, RZ, RZ, R4 ;  /* 0x000000ffff0a7224 */ /* 0x000fe200078e0004 */
[----:B------:R-:W-:Y:S06]  /*1f30*/  @P0 BRA `(.L_x_28) ;  /* 0x00000084006c0947 */ /* 0x000fec0003800000 */
[----:B------:R-:W0:Y:S01]  /*1f40*/  LDC.64 R4, c[0x0][0x5c8] ;  /* 0x00017200ff047b82 */ /* 0x000e220000000a00 */
[----:B-----5:R-:W-:Y:S01]  /*1f50*/  FSETP.NEU.AND P0, PT, R155, RZ, PT ;  /* 0x000000ff9b00720b */ /* 0x020fe20003f0d000 */
[----:B------:R-:W-:Y:S01]  /*1f60*/  BSSY B0, `(.L_x_28) ;  /* 0x0000858000007945 */ /* 0x000fe20003800000 */
[----:B------:R-:W-:-:S04]  /*1f70*/  ISETP.GT.AND P3, PT, R3, RZ, PT ;  /* 0x000000ff0300720c */ /* 0x000fc80003f64270 */
[----:B------:R-:W-:Y:S01]  /*1f80*/  ISETP.GT.AND P1, PT, R0, RZ, P3 ;  /* 0x000000ff0000720c */ /* 0x000fe20001f24270 */
[-C--:B0-----:R-:W-:Y:S02]  /*1f90*/  IMAD R12, R9, R4.reuse, RZ ;  /* 0x00000004090c7224 */ /* 0x081fe400078e02ff */
[----:B------:R-:W-:-:S04]  /*1fa0*/  IMAD.WIDE.U32 R166, R153, R4, R10 ;  /* 0x0000000499a67225 */ /* 0x000fc800078e000a */
[----:B------:R-:W-:-:S05]  /*1fb0*/  IMAD R11, R153, R5, R12 ;  /* 0x00000005990b7224 */ /* 0x000fca00078e020c */
[----:B------:R-:W-:Y:S01]  /*1fc0*/  IADD3 R169, R167, R11, RZ ;  /* 0x0000000ba7a97210 */ /* 0x000fe20007ffe0ff */
[----:B------:R-:W-:Y:S06]  /*1fd0*/  @!P0 BRA `(.L_x_29) ;  /* 0x00000060000c8947 */ /* 0x000fec0003800000 */
[----:B------:R-:W0:Y:S01]  /*1fe0*/  LDC.64 R12, c[0x0][0x5b8] ;  /* 0x00016e00ff0c7b82 */ /* 0x000e220000000a00 */
[----:B------:R-:W-:-:S07]  /*1ff0*/  ULDC.64 UR4, c[0x0][0x5c0] ;  /* 0x0001700000047ab9 */ /* 0x000fce0000000a00 */
[----:B------:R-:W1:Y:S08]  /*2000*/  LDC.64 R14, c[0x0][0x5b0] ;  /* 0x00016c00ff0e7b82 */ /* 0x000e700000000a00 */
[----:B------:R-:W2:Y:S01]  /*2010*/  LDC.64 R10, c[0x0][0x5a8] ;  /* 0x00016a00ff0a7b82 */ /* 0x000ea20000000a00 */
[----:B0-----:R-:W-:-:S04]  /*2020*/  IMAD R20, R21, R12, RZ ;  /* 0x0000000c15147224 */ /* 0x001fc800078e02ff */
[C---:B------:R-:W-:Y:S02]  /*2030*/  IMAD R13, R23.reuse, R13, R20 ;  /* 0x0000000d170d7224 */ /* 0x040fe400078e0214 */
[----:B------:R-:W-:-:S04]  /*2040*/  IMAD.WIDE.U32 R20, R23, R12, R6 ;  /* 0x0000000c17147225 */ /* 0x000fc800078e0006 */
[----:B-1----:R-:W-:Y:S02]  /*2050*/  IMAD R156, R9, R14, RZ ;  /* 0x0000000e099c7224 */ /* 0x002fe400078e02ff */
[----:B------:R-:W-:Y:S02]  /*2060*/  IMAD.IADD R157, R21, 0x1, R13 ;  /* 0x00000001159d7824 */ /* 0x000fe400078e020d */
[----:B------:R-:W-:Y:S02]  /*2070*/  IMAD R167, R153, R15, R156 ;  /* 0x0000000f99a77224 */ /* 0x000fe400078e029c */
[----:B------:R-:W-:-:S04]  /*2080*/  IMAD.MOV.U32 R156, RZ, RZ, R20 ;  /* 0x000000ffff9c7224 */ /* 0x000fc800078e0014 */
[----:B------:R-:W-:-:S04]  /*2090*/  IMAD.WIDE.U32 R158, R153, R14, R156 ;  /* 0x0000000e999e7225 */ /* 0x000fc800078e009c */
[----:B------:R-:W-:Y:S01]  /*20a0*/  IMAD.IADD R159, R159, 0x1, R167 ;  /* 0x000000019f9f7824 */ /* 0x000fe200078e02a7 */
[----:B--2---:R-:W-:-:S04]  /*20b0*/  LEA R160, P0, R158, R10, 0x1 ;  /* 0x0000000a9ea07211 */ /* 0x004fc800078008ff */
[----:B------:R-:W-:-:S05]  /*20c0*/  LEA.HI.X R161, R158, R11, R159, 0x1, P0 ;  /* 0x0000000b9ea17211 */ /* 0x000fca00000f0c9f */
[----:B------:R-:W2:Y:S01]  /*20d0*/  @P1 LDG.E.LTC128B.U16 R165, desc[UR36][R160.64] ;  /* 0x00000024a0a51981 */ /* 0x000ea2000c1e1520 */
[----:B------:R-:W-:Y:S01]  /*20e0*/  IMAD.WIDE.U32 R162, R153, R14, R6 ;  /* 0x0000000e99a27225 */ /* 0x000fe200078e0006 */
[----:B------:R-:W-:Y:S01]  /*20f0*/  ISETP.GT.AND P2, PT, R0, 0x1, P3 ;  /* 0x000000010000780c */ /* 0x000fe20001f44270 */
[----:B------:R-:W-:Y:S02]  /*2100*/  BSSY B1, `(.L_x_30) ;  /* 0x0000012000017945 */ /* 0x000fe40003800000 */
[----:B------:R-:W-:Y:S02]  /*2110*/  IMAD.IADD R163, R167, 0x1, R163 ;  /* 0x00000001a7a37824 */ /* 0x000fe400078e02a3 */
[----:B------:R-:W-:-:S04]  /*2120*/  IMAD.WIDE.U32 R162, R23, R12, R162 ;  /* 0x0000000c17a27225 */ /* 0x000fc800078e00a2 */
[----:B--2---:R-:W-:-:S04]  /*2130*/  IMAD.U32 R158, R165, 0x10000, RZ ;  /* 0x00010000a59e7824 */ /* 0x004fc800078e00ff */
[----:B------:R-:W-:Y:S01]  /*2140*/  FMUL R159, R158, R155 ;  /* 0x0000009b9e9f7220 */ /* 0x000fe20000400000 */
[----:B------:R-:W-:-:S03]  /*2150*/  LEA R158, P0, R166, UR4, 0x1 ;  /* 0x00000004a69e7c11 */ /* 0x000fc6000f8008ff */
[----:B------:R-:W-:Y:S01]  /*2160*/  FFMA R159, R88, R154, R159 ;  /* 0x0000009a589f7223 */ /* 0x000fe2000000009f */
[----:B------:R-:W-:-:S04]  /*2170*/  IMAD.IADD R88, R13, 0x1, R163 ;  /* 0x000000010d587824 */ /* 0x000fc800078e02a3 */
[----:B------:R-:W-:Y:S02]  /*2180*/  F2FP.BF16.F32.PACK_AB R161, RZ, R159 ;  /* 0x0000009fffa1723e */ /* 0x000fe400000010ff */
[----:B------:R-:W-:Y:S02]  /*2190*/  LEA.HI.X R159, R166, UR5, R169, 0x1, P0 ;  /* 0x00000005a69f7c11 */ /* 0x000fe400080f0ca9 */
[----:B------:R-:W-:Y:S02]  /*21a0*/  PRMT R163, R161, 0x7610, R163 ;  /* 0x00007610a1a37816 */ /* 0x000fe400000000a3 */
[----:B------:R-:W-:-:S03]  /*21b0*/  LEA R160, P0, R162, R10, 0x1 ;  /* 0x0000000aa2a07211 */ /* 0x000fc600078008ff */
[----:B------:R0:W-:Y:S01]  /*21c0*/  @P1 STG.E.U16 desc[UR36][R158.64], R163 ;  /* 0x000000a39e001986 */ /* 0x0001e2000c101524 */
[----:B------:R-:W-:Y:S01]  /*21d0*/  LEA.HI.X R161, R162, R11, R88, 0x1, P0 ;  /* 0x0000000ba2a17211 */ /* 0x000fe200000f0c58 */
[C---:B------:R-:W-:Y:S01]  /*21e0*/  IMAD.SHL.U32 R162, R14.reuse, 0x8, RZ ;  /* 0x000000080ea27824 */ /* 0x040fe200078e00ff */
[----:B0-----:R-:W-:Y:S01]  /*21f0*/  SHF.L.U64.HI R163, R14, 0x3, R15 ;  /* 0x000000030ea37819 */ /* 0x001fe2000001020f */
[----:B------:R-:W-:Y:S06]  /*2200*/  @!P2 BRA `(.L_x_31) ;  /* 0x000000000004a947 */ /* 0x000fec0003800000 */
[----:B------:R0:W5:Y:S02]  /*2210*/  LDG.E.LTC128B.U16 R165, desc[UR36][R160.64+0x2] ;  /* 0x00000224a0a57981 */ /* 0x000164000c1e1520 */
.L_x_31:
[----:B------:R-:W-:Y:S05]  /*2220*/  BSYNC B1 ;  /* 0x0000000000017941 */ /* 0x000fea0003800000 */
.L_x_30:
[----:B-----5:R-:W-:Y:S01]  /*2230*/  IMAD.U32 R88, R165, 0x10000, RZ ;  /* 0x00010000a5587824 */ /* 0x020fe200078e00ff */
[----:B------:R-:W-:Y:S01]  /*2240*/  ISETP.GT.AND P0, PT, R3, 0x8, PT ;  /* 0x000000080300780c */ /* 0x000fe20003f04270 */
[----:B------:R-:W-:Y:S01]  /*2250*/  IMAD.WIDE.U32 R170, R153, R14, R162 ;  /* 0x0000000e99aa7225 */ /* 0x000fe200078e00a2 */
[----:B------:R-:W-:-:S03]  /*2260*/  PRMT R172, R165, 0x7610, R172 ;  /* 0x00007610a5ac7816 */ /* 0x000fc600000000ac */
[----:B------:R-:W-:Y:S01]  /*2270*/  FMUL R88, R88, R155 ;  /* 0x0000009b58587220 */ /* 0x000fe20000400000 */
[----:B------:R-:W-:Y:S02]  /*2280*/  ISETP.GT.AND P1, PT, R0, RZ, P0 ;  /* 0x000000ff0000720c */ /* 0x000fe40000724270 */
[----:B------:R-:W-:Y:S01]  /*2290*/  IADD3 R169, R167, R171, RZ ;  /* 0x000000aba7a97210 */ /* 0x000fe20007ffe0ff */
[----:B------:R-:W-:Y:S01]  /*22a0*/  FFMA R89, R89, R154, R88 ;  /* 0x0000009a59597223 */ /* 0x000fe20000000058 */
[----:B------:R-:W-:-:S04]  /*22b0*/  IADD3 R166, P4, R20, R170, RZ ;  /* 0x000000aa14a67210 */ /* 0x000fc80007f9e0ff */
[----:B------:R-:W-:Y:S01]  /*22c0*/  F2FP.BF16.F32.PACK_AB R168, RZ, R89 ;  /* 0x00000059ffa8723e */ /* 0x000fe200000010ff */
[----:B------:R-:W-:Y:S01]  /*22d0*/  IMAD.X R167, R169, 0x1, R157, P4 ;  /* 0x00000001a9a77824 */ /* 0x000fe200020e069d */
[----:B------:R-:W-:Y:S02]  /*22e0*/  LEA R88, P4, R166, R10, 0x1 ;  /* 0x0000000aa6587211 */ /* 0x000fe400078808ff */
[----:B------:R-:W-:Y:S02]  /*22f0*/  PRMT R171, R168, 0x7610, R171 ;  /* 0x00007610a8ab7816 */ /* 0x000fe400000000ab */
[----:B------:R-:W-:-:S03]  /*2300*/  LEA.HI.X R89, R166, R11, R167, 0x1, P4 ;  /* 0x0000000ba6597211 */ /* 0x000fc600020f0ca7 */
[----:B------:R1:W-:Y:S04]  /*2310*/  @P2 STG.E.U16 desc[UR36][R158.64+0x2], R171 ;  /* 0x000002ab9e002986 */ /* 0x0003e8000c101524 */
[----:B------:R2:W3:Y:S01]  /*2320*/  @P1 LDG.E.LTC128B.U16 R172, desc[UR36][R88.64] ;  /* 0x0000002458ac1981 */ /* 0x0004e2000c1e1520 */
[----:B------:R-:W-:Y:S01]  /*2330*/  IMAD.SHL.U32 R165, R4, 0x10, RZ ;  /* 0x0000001004a57824 */ /* 0x000fe200078e00ff */
[----:B------:R-:W-:Y:S01]  /*2340*/  IADD3 R170, P2, R6, R170, RZ ;  /* 0x000000aa06aa7210 */ /* 0x000fe20007f5e0ff */
[----:B------:R-:W-:Y:S03]  /*2350*/  BSSY B1, `(.L_x_32) ;  /* 0x0000011000017945 */ /* 0x000fe60003800000 */
[----:B------:R-:W-:Y:S01]  /*2360*/  IADD3 R168, P4, R165, R158, RZ ;  /* 0x0000009ea5a87210 */ /* 0x000fe20007f9e0ff */
[----:B-1----:R-:W-:Y:S01]  /*2370*/  IMAD.X R171, R7, 0x1, R169, P2 ;  /* 0x0000000107ab7824 */ /* 0x002fe200010e06a9 */
[----:B------:R-:W-:Y:S01]  /*2380*/  ISETP.GT.AND P2, PT, R0, 0x1, P0 ;  /* 0x000000010000780c */ /* 0x000fe20000744270 */
[----:B------:R-:W-:-:S03]  /*2390*/  IMAD.WIDE.U32 R170, R23, R12, R170 ;  /* 0x0000000c17aa7225 */ /* 0x000fc600078e00aa */
[----:B--2---:R-:W-:Y:S01]  /*23a0*/  LEA R88, P5, R170, R10, 0x1 ;  /* 0x0000000aaa587211 */ /* 0x004fe200078a08ff */
[----:B---3--:R-:W-:-:S04]  /*23b0*/  IMAD.U32 R166, R172, 0x10000, RZ ;  /* 0x00010000aca67824 */ /* 0x008fc800078e00ff */
[----:B------:R-:W-:Y:S01]  /*23c0*/  FMUL R167, R166, R155 ;  /* 0x0000009ba6a77220 */ /* 0x000fe20000400000 */
[----:B------:R-:W-:-:S03]  /*23d0*/  IMAD.IADD R166, R13, 0x1, R171 ;  /* 0x000000010da67824 */ /* 0x000fc600078e02ab */
[----:B------:R-:W-:Y:S01]  /*23e0*/  FFMA R90, R90, R154, R167 ;  /* 0x0000009a5a5a7223 */ /* 0x000fe200000000a7 */
[----:B------:R-:W-:Y:S02]  /*23f0*/  SHF.L.U64.HI R167, R4, 0x4, R5 ;  /* 0x0000000404a77819 */ /* 0x000fe40000010205 */
[----:B------:R-:W-:Y:S02]  /*2400*/  LEA.HI.X R89, R170, R11, R166, 0x1, P5 ;  /* 0x0000000baa597211 */ /* 0x000fe400028f0ca6 */
[----:B------:R-:W-:Y:S01]  /*2410*/  F2FP.BF16.F32.PACK_AB R90, RZ, R90 ;  /* 0x0000005aff5a723e */ /* 0x000fe200000010ff */
[----:B------:R-:W-:-:S05]  /*2420*/  IMAD.X R169, R167, 0x1, R159, P4 ;  /* 0x00000001a7a97824 */ /* 0x000fca00020e069f */
[----:B------:R1:W-:Y:S01]  /*2430*/  @P1 STG.E.U16 desc[UR36][R168.64], R90 ;  /* 0x0000005aa8001986 */ /* 0x0003e2000c101524 */
[----:B------:R-:W-:Y:S05]  /*2440*/  @!P2 BRA `(.L_x_33) ;  /* 0x000000000004a947 */ /* 0x000fea0003800000 */
[----:B------:R2:W5:Y:S02]  /*2450*/  LDG.E.LTC128B.U16 R172, desc[UR36][R88.64+0x2] ;  /* 0x0000022458ac7981 */ /* 0x000564000c1e1520 */
.L_x_33:
[----:B------:R-:W-:Y:S05]  /*2460*/  BSYNC B1 ;  /* 0x0000000000017941 */ /* 0x000fea0003800000 */
.L_x_32:
[----:B-1---5:R-:W-:Y:S01]  /*2470*/  IMAD.U32 R90, R172, 0x10000, RZ ;  /* 0x00010000ac5a7824 */ /* 0x022fe200078e00ff */
[----:B------:R-:W-:Y:S01]  /*2480*/  ISETP.GT.AND P1, PT, R0, 0x8, P3 ;  /* 0x000000080000780c */ /* 0x000fe20001f24270 */
[----:B------:R-:W-:Y:S02]  /*2490*/  BSSY B1, `(.L_x_34) ;  /* 0x000000a000017945 */ /* 0x000fe40003800000 */
[----:B------:R-:W-:-:S04]  /*24a0*/  FMUL R90, R90, R155 ;  /* 0x0000009b5a5a7220 */ /* 0x000fc80000400000 */
[----:B------:R-:W-:Y:S01]  /*24b0*/  FFMA R90, R91, R154, R90 ;  /* 0x0000009a5b5a7223 */ /* 0x000fe2000000005a */
[----:B------:R-:W-:-:S04]  /*24c0*/  @P2 MOV R91, R169 ;  /* 0x000000a9005b2202 */ /* 0x000fc80000000f00 */
[----:B------:R-:W-:-:S04]  /*24d0*/  F2FP.BF16.F32.PACK_AB R90, RZ, R90 ;  /* 0x0000005aff5a723e */ /* 0x000fc800000010ff */
[----:B------:R-:W-:Y:S01]  /*24e0*/  PRMT R166, R90, 0x7610, R166 ;  /* 0x000076105aa67816 */ /* 0x000fe200000000a6 */
[----:B------:R-:W-:-:S05]  /*24f0*/  @P2 IMAD.MOV.U32 R90, RZ, RZ, R168 ;  /* 0x000000ffff5a2224 */ /* 0x000fca00078e00a8 */
[----:B------:R1:W-:Y:S01]  /*2500*/  @P2 STG.E.U16 desc[UR36][R90.64+0x2], R166 ;  /* 0x000002a65a002986 */ /* 0x0003e2000c101524 */
[----:B------:R-:W-:Y:S05]  /*2510*/  @!P1 BRA `(.L_x_35) ;  /* 0x0000000000049947 */ /* 0x000fea0003800000 */
[----:B------:R3:W5:Y:S02]  /*2520*/  LDG.E.LTC128B.U16 R172, desc[UR36][R160.64+0x10] ;  /* 0x00001024a0ac7981 */ /* 0x000764000c1e1520 */
.L_x_35:
[----:B------:R-:W-:Y:S05]  /*2530*/  BSYNC B1 ;  /* 0x0000000000017941 */ /* 0x000fea0003800000 */
.L_x_34:
[----:B-1---5:R-:W-:Y:S01]  /*2540*/  IMAD.U32 R90, R172, 0x10000, RZ ;  /* 0x00010000ac5a7824 */ /* 0x022fe200078e00ff */
[----:B------:R-:W-:Y:S01]  /*2550*/  ISETP.GT.AND P2, PT, R0, 0x9, P3 ;  /* 0x000000090000780c */ /* 0x000fe20001f44270 */
[----:B------:R-:W-:Y:S02]  /*2560*/  BSSY B1, `(.L_x_36) ;  /* 0x000000a000017945 */ /* 0x000fe40003800000 */
[----:B------:R-:W-:Y:S01]  /*2570*/  FMUL R91, R90, R155 ;  /* 0x0000009b5a5b7220 */ /* 0x000fe20000400000 */
[----:B------:R-:W-:-:S03]  /*2580*/  @P1 IMAD.MOV.U32 R90, RZ, RZ, R158 ;  /* 0x000000ffff5a1224 */ /* 0x000fc600078e009e */
[----:B------:R-:W-:-:S05]  /*2590*/  FFMA R91, R92, R154, R91 ;  /* 0x0000009a5c5b7223 */ /* 0x000fca000000005b */
[----:B------:R-:W-:-:S04]  /*25a0*/  F2FP.BF16.F32.PACK_AB R91, RZ, R91 ;  /* 0x0000005bff5b723e */ /* 0x000fc800000010ff */
[----:B------:R-:W-:Y:S01]  /*25b0*/  PRMT R92, R91, 0x7610, R92 ;  /* 0x000076105b5c7816 */ /* 0x000fe2000000005c */
[----:B------:R-:W-:-:S05]  /*25c0*/  @P1 IMAD.MOV.U32 R91, RZ, RZ, R159 ;  /* 0x000000ffff5b1224 */ /* 0x000fca00078e009f */
[----:B------:R1:W-:Y:S01]  /*25d0*/  @P1 STG.E.U16 desc[UR36][R90.64+0x10], R92 ;  /* 0x0000105c5a001986 */ /* 0x0003e2000c101524 */
[----:B------:R-:W-:Y:S05]  /*25e0*/  @!P2 BRA `(.L_x_37) ;  /* 0x000000000004a947 */ /* 0x000fea0003800000 */
[----:B------:R4:W5:Y:S02]  /*25f0*/  LDG.E.LTC128B.U16 R172, desc[UR36][R160.64+0x12] ;  /* 0x00001224a0ac7981 */ /* 0x000964000c1e1520 */
.L_x_37:
[----:B------:R-:W-:Y:S05]  /*2600*/  BSYNC B1 ;  /* 0x0000000000017941 */ /* 0x000fea0003800000 */
.L_x_36:
[----:B-1---5:R-:W-:Y:S01]  /*2610*/  IMAD.U32 R90, R172, 0x10000, RZ ;  /* 0x00010000ac5a7824 */ /* 0x022fe200078e00ff */
[----:B------:R-:W-:Y:S01]  /*2620*/  ISETP.GT.AND P1, PT, R0, 0x8, P0 ;  /* 0x000000080000780c */ /* 0x000fe20000724270 */
[----:B------:R-:W-:Y:S01]  /*2630*/  @P2 IMAD.MOV.U32 R91, RZ, RZ, R159 ;  /* 0x000000ffff5b2224 */ /* 0x000fe200078e009f */
[----:B------:R-:W-:Y:S01]  /*2640*/  BSSY B1, `(.L_x_38) ;  /* 0x0000009000017945 */ /* 0x000fe20003800000 */
[----:B------:R-:W-:-:S04]  /*2650*/  FMUL R90, R90, R155 ;  /* 0x0000009b5a5a7220 */ /* 0x000fc80000400000 */
[----:B------:R-:W-:-:S05]  /*2660*/  FFMA R90, R93, R154, R90 ;  /* 0x0000009a5d5a7223 */ /* 0x000fca000000005a */
[----:B------:R-:W-:-:S04]  /*2670*/  F2FP.BF16.F32.PACK_AB R90, RZ, R90 ;  /* 0x0000005aff5a723e */ /* 0x000fc800000010ff */
[----:B------:R-:W-:Y:S01]  /*2680*/  PRMT R92, R90, 0x7610, R92 ;  /* 0x000076105a5c7816 */ /* 0x000fe2000000005c */
[----:B------:R-:W-:-:S05]  /*2690*/  @P2 IMAD.MOV.U32 R90, RZ, RZ, R158 ;  /* 0x000000ffff5a2224 */ /* 0x000fca00078e009e */
[----:B------:R1:W-:Y:S01]  /*26a0*/  @P2 STG.E.U16 desc[UR36][R90.64+0x12], R92 ;  /* 0x0000125c5a002986 */ /* 0x0003e2000c101524 */
[----:B------:R-:W-:Y:S05]  /*26b0*/  @!P1 BRA `(.L_x_39) ;  /* 0x0000000000049947 */ /* 0x000fea0003800000 */
[----:B------:R0:W5:Y:S02]  /*26c0*/  LDG.E.LTC128B.U16 R172, desc[UR36][R88.64+0x10] ;  /* 0x0000102458ac7981 */ /* 0x000164000c1e1520 */
.L_x_39:
[----:B------:R-:W-:Y:S05]  /*26d0*/  BSYNC B1 ;  /* 0x0000000000017941 */ /* 0x000fea0003800000 */
.L_x_38:
[----:B-1---5:R-:W-:Y:S01]  /*26e0*/  IMAD.U32 R90, R172, 0x10000, RZ ;  /* 0x00010000ac5a7824 */ /* 0x022fe200078e00ff */
[----:B------:R-:W-:Y:S01]  /*26f0*/  ISETP.GT.AND P2, PT, R0, 0x9, P0 ;  /* 0x000000090000780c */ /* 0x000fe20000744270 */
[----:B------:R-:W-:Y:S02]  /*2700*/  BSSY B1, `(.L_x_40) ;  /* 0x000000a000017945 */ /* 0x000fe40003800000 */
[----:B------:R-:W-:Y:S01]  /*2710*/  FMUL R91, R90, R155 ;  /* 0x0000009b5a5b7220 */ /* 0x000fe20000400000 */
[----:B------:R-:W-:-:S03]  /*2720*/  @P1 IMAD.MOV.U32 R90, RZ, RZ, R168 ;  /* 0x000000ffff5a1224 */ /* 0x000fc600078e00a8 */
[----:B------:R-:W-:-:S05]  /*2730*/  FFMA R91, R94, R154, R91 ;  /* 0x0000009a5e5b7223 */ /* 0x000fca000000005b */
[----:B------:R-:W-:-:S04]  /*2740*/  F2FP.BF16.F32.PACK_AB R91, RZ, R91 ;  /* 0x0000005bff5b723e */ /* 0x000fc800000010ff */
[----:B------:R-:W-:Y:S02]  /*2750*/  PRMT R92, R91, 0x7610, R92 ;  /* 0x000076105b5c7816 */ /* 0x000fe4000000005c */
[----:B------:R-:W-:-:S05]  /*2760*/  @P1 MOV R91, R169 ;  /* 0x000000a9005b1202 */ /* 0x000fca0000000f00 */
[----:B------:R1:W-:Y:S01]  /*2770*/  @P1 STG.E.U16 desc[UR36][R90.64+0x10], R92 ;  /* 0x0000105c5a001986 */ /* 0x0003e2000c101524 */
[----:B------:R-:W-:Y:S05]  /*2780*/  @!P2 BRA `(.L_x_41) ;  /* 0x000000000004a947 */ /* 0x000fea0003800000 */
[----:B------:R0:W5:Y:S02]  /*2790*/  LDG.E.LTC128B.U16 R172, desc[UR36][R88.64+0x12] ;  /* 0x0000122458ac7981 */ /* 0x000164000c1e1520 */
.L_x_41:
[----:B------:R-:W-:Y:S05]  /*27a0*/  BSYNC B1 ;  /* 0x0000000000017941 */ /* 0x000fea0003800000 */
.L_x_40:
        /* <DEDUP_REMOVED lines=12> */
.L_x_43:
[----:B------:R-:W-:Y:S05]  /*2870*/  BSYNC B1 ;  /* 0x0000000000017941 */ /* 0x000fea0003800000 */
.L_x_42:
        /* <DEDUP_REMOVED lines=12> */
.L_x_45:
[----:B------:R-:W-:Y:S05]  /*2940*/  BSYNC B1 ;  /* 0x0000000000017941 */ /* 0x000fea0003800000 */
.L_x_44:
[----:B-1---5:R-:W-:Y:S01]  /*2950*/  IMAD.U32 R90, R172, 0x10000, RZ ;  /* 0x00010000ac5a7824 */ /* 0x022fe200078e00ff */
[----:B------:R-:W-:Y:S01]  /*2960*/  @P2 MOV R91, R159 ;  /* 0x0000009f005b2202 */ /* 0x000fe20000000f00 */
[----:B------:R-:W-:Y:S01]  /*2970*/  BSSY B1, `(.L_x_46) ;  /* 0x000000a000017945 */ /* 0x000fe20003800000 */
[----:B------:R-:W-:Y:S01]  /*2980*/  ISETP.GT.AND P1, PT, R0, 0x10, P0 ;  /* 0x000000100000780c */ /* 0x000fe20000724270 */
        /* <DEDUP_REMOVED lines=8> */
.L_x_47:
[----:B------:R-:W-:Y:S05]  /*2a10*/  BSYNC B1 ;  /* 0x0000000000017941 */ /* 0x000fea0003800000 */
.L_x_46:
        /* <DEDUP_REMOVED lines=12> */
.L_x_49:
[----:B------:R-:W-:Y:S05]  /*2ae0*/  BSYNC B1 ;  /* 0x0000000000017941 */ /* 0x000fea0003800000 */
.L_x_48:
        /* <DEDUP_REMOVED lines=12> */
.L_x_51:
[----:B------:R-:W-:Y:S05]  /*2bb0*/  BSYNC B1 ;  /* 0x0000000000017941 */ /* 0x000fea0003800000 */
.L_x_50:
        /* <DEDUP_REMOVED lines=12> */
.L_x_53:
[----:B------:R-:W-:Y:S05]  /*2c80*/  BSYNC B1 ;  /* 0x0000000000017941 */ /* 0x000fea0003800000 */
.L_x_52:
        /* <DEDUP_REMOVED lines=12> */
.L_x_55:
[----:B------:R-:W-:Y:S05]  /*2d50*/  BSYNC B1 ;  /* 0x0000000000017941 */ /* 0x000fea0003800000 */
.L_x_54:
        /* <DEDUP_REMOVED lines=12> */
.L_x_57:
[----:B------:R-:W-:Y:S05]  /*2e20*/  BSYNC B1 ;  /* 0x0000000000017941 */ /* 0x000fea0003800000 */
.L_x_56:
        /* <DEDUP_REMOVED lines=12> */
.L_x_59:
[----:B------:R-:W-:Y:S05]  /*2ef0*/  BSYNC B1 ;  /* 0x0000000000017941 */ /* 0x000fea0003800000 */
.L_x_58:
        /* <DEDUP_REMOVED lines=12> */
.L_x_61:
[----:B------:R-:W-:Y:S05]  /*2fc0*/  BSYNC B1 ;  /* 0x0000000000017941 */ /* 0x000fea0003800000 */
.L_x_60:
        /* <DEDUP_REMOVED lines=12> */
.L_x_63:
[----:B------:R-:W-:Y:S05]  /*3090*/  BSYNC B1 ;  /* 0x0000000000017941 */ /* 0x000fea0003800000 */
.L_x_62:
        /* <DEDUP_REMOVED lines=12> */
.L_x_65:
[----:B------:R-:W-:Y:S05]  /*3160*/  BSYNC B1 ;  /* 0x0000000000017941 */ /* 0x000fea0003800000 */
.L_x_64:
        /* <DEDUP_REMOVED lines=12> */
.L_x_67:
[----:B------:R-:W-:Y:S05]  /*3230*/  BSYNC B1 ;  /* 0x0000000000017941 */ /* 0x000fea0003800000 */
.L_x_66:
        /* <DEDUP_REMOVED lines=12> */
.L_x_69:
[----:B------:R-:W-:Y:S05]  /*3300*/  BSYNC B1 ;  /* 0x0000000000017941 */ /* 0x000fea0003800000 */
.L_x_68:
        /* <DEDUP_REMOVED lines=12> */
.L_x_71:
[----:B------:R-:W-:Y:S05]  /*33d0*/  BSYNC B1 ;  /* 0x0000000000017941 */ /* 0x000fea0003800000 */
.L_x_70:
        /* <DEDUP_REMOVED lines=12> */
.L_x_73:
[----:B------:R-:W-:Y:S05]  /*34a0*/  BSYNC B1 ;  /* 0x0000000000017941 */ /* 0x000fea0003800000 */
.L_x_72:
        /* <DEDUP_REMOVED lines=12> */
.L_x_75:
[----:B------:R-:W-:Y:S05]  /*3570*/  BSYNC B1 ;  /* 0x0000000000017941 */ /* 0x000fea0003800000 */
.L_x_74:
        /* <DEDUP_REMOVED lines=12> */
.L_x_77:
[----:B------:R-:W-:Y:S05]  /*3640*/  BSYNC B1 ;  /* 0x0000000000017941 */ /* 0x000fea0003800000 */
.L_x_76:
        /* <DEDUP_REMOVED lines=12> */
.L_x_79:
[----:B------:R-:W-:Y:S05]  /*3710*/  BSYNC B1 ;  /* 0x0000000000017941 */ /* 0x000fea0003800000 */
.L_x_78:
        /* <DEDUP_REMOVED lines=12> */
.L_x_81:
[----:B------:R-:W-:Y:S05]  /*37e0*/  BSYNC B1 ;  /* 0x0000000000017941 */ /* 0x000fea0003800000 */
.L_x_80:
        /* <DEDUP_REMOVED lines=12> */
.L_x_83:
[----:B------:R-:W-:Y:S05]  /*38b0*/  BSYNC B1 ;  /* 0x0000000000017941 */ /* 0x000fea0003800000 */
.L_x_82:
        /* <DEDUP_REMOVED lines=12> */
.L_x_85:
[----:B------:R-:W-:Y:S05]  /*3980*/  BSYNC B1 ;  /* 0x0000000000017941 */ /* 0x000fea0003800000 */
.L_x_84:
        /* <DEDUP_REMOVED lines=12> */
.L_x_87:
[----:B------:R-:W-:Y:S05]  /*3a50*/  BSYNC B1 ;  /* 0x0000000000017941 */ /* 0x000fea0003800000 */
.L_x_86:
        /* <DEDUP_REMOVED lines=12> */
.L_x_89:
[----:B------:R-:W-:Y:S05]  /*3b20*/  BSYNC B1 ;  /* 0x0000000000017941 */ /* 0x000fea0003800000 */
.L_x_88:
        /* <DEDUP_REMOVED lines=12> */
.L_x_91:
[----:B------:R-:W-:Y:S05]  /*3bf0*/  BSYNC B1 ;  /* 0x0000000000017941 */ /* 0x000fea0003800000 */
.L_x_90:
        /* <DEDUP_REMOVED lines=12> */
.L_x_93:
[----:B------:R-:W-:Y:S05]  /*3cc0*/  BSYNC B1 ;  /* 0x0000000000017941 */ /* 0x000fea0003800000 */
.L_x_92:
        /* <DEDUP_REMOVED lines=12> */
.L_x_95:
[----:B------:R-:W-:Y:S05]  /*3d90*/  BSYNC B1 ;  /* 0x0000000000017941 */ /* 0x000fea0003800000 */
.L_x_94:
        /* <DEDUP_REMOVED lines=12> */
.L_x_97:
[----:B------:R-:W-:Y:S05]  /*3e60*/  BSYNC B1 ;  /* 0x0000000000017941 */ /* 0x000fea0003800000 */
.L_x_96:
        /* <DEDUP_REMOVED lines=12> */
.L_x_99:
[----:B------:R-:W-:Y:S05]  /*3f30*/  BSYNC B1 ;  /* 0x0000000000017941 */ /* 0x000fea0003800000 */
.L_x_98:
        /* <DEDUP_REMOVED lines=12> */
.L_x_101:
[----:B------:R-:W-:Y:S05]  /*4000*/  BSYNC B1 ;  /* 0x0000000000017941 */ /* 0x000fea0003800000 */
.L_x_100:
        /* <DEDUP_REMOVED lines=12> */
.L_x_103:
[----:B------:R-:W-:Y:S05]  /*40d0*/  BSYNC B1 ;  /* 0x0000000000017941 */ /* 0x000fea0003800000 */
.L_x_102:
        /* <DEDUP_REMOVED lines=12> */
.L_x_105:
[----:B------:R-:W-:Y:S05]  /*41a0*/  BSYNC B1 ;  /* 0x0000000000017941 */ /* 0x000fea0003800000 */
.L_x_104:
        /* <DEDUP_REMOVED lines=12> */
.L_x_107:
[----:B------:R-:W-:Y:S05]  /*4270*/  BSYNC B1 ;  /* 0x0000000000017941 */ /* 0x000fea0003800000 */
.L_x_106:
        /* <DEDUP_REMOVED lines=12> */
.L_x_109:
[----:B------:R-:W-:Y:S05]  /*4340*/  BSYNC B1 ;  /* 0x0000000000017941 */ /* 0x000fea0003800000 */
.L_x_108:
        /* <DEDUP_REMOVED lines=12> */
.L_x_111:
[----:B------:R-:W-:Y:S05]  /*4410*/  BSYNC B1 ;  /* 0x0000000000017941 */ /* 0x000fea0003800000 */
.L_x_110:
        /* <DEDUP_REMOVED lines=12> */
.L_x_113:
[----:B------:R-:W-:Y:S05]  /*44e0*/  BSYNC B1 ;  /* 0x0000000000017941 */ /* 0x000fea0003800000 */
.L_x_112:
        /* <DEDUP_REMOVED lines=12> */
.L_x_115:
[----:B------:R-:W-:Y:S05]  /*45b0*/  BSYNC B1 ;  /* 0x0000000000017941 */ /* 0x000fea0003800000 */
.L_x_114:
        /* <DEDUP_REMOVED lines=12> */
.L_x_117:
[----:B------:R-:W-:Y:S05]  /*4680*/  BSYNC B1 ;  /* 0x0000000000017941 */ /* 0x000fea0003800000 */
.L_x_116:
        /* <DEDUP_REMOVED lines=12> */
.L_x_119:
[----:B------:R-:W-:Y:S05]  /*4750*/  BSYNC B1 ;  /* 0x0000000000017941 */ /* 0x000fea0003800000 */
.L_x_118:
        /* <DEDUP_REMOVED lines=12> */
.L_x_121:
[----:B------:R-:W-:Y:S05]  /*4820*/  BSYNC B1 ;  /* 0x0000000000017941 */ /* 0x000fea0003800000 */
.L_x_120:
        /* <DEDUP_REMOVED lines=12> */
.L_x_123:
[----:B------:R-:W-:Y:S05]  /*48f0*/  BSYNC B1 ;  /* 0x0000000000017941 */ /* 0x000fea0003800000 */
.L_x_122:
        /* <DEDUP_REMOVED lines=12> */
.L_x_125:
[----:B------:R-:W-:Y:S05]  /*49c0*/  BSYNC B1 ;  /* 0x0000000000017941 */ /* 0x000fea0003800000 */
.L_x_124:
        /* <DEDUP_REMOVED lines=12> */
.L_x_127:
[----:B------:R-:W-:Y:S05]  /*4a90*/  BSYNC B1 ;  /* 0x0000000000017941 */ /* 0x000fea0003800000 */
.L_x_126:
        /* <DEDUP_REMOVED lines=12> */
.L_x_129:
[----:B------:R-:W-:Y:S05]  /*4b60*/  BSYNC B1 ;  /* 0x0000000000017941 */ /* 0x000fea0003800000 */
.L_x_128:
        /* <DEDUP_REMOVED lines=12> */
.L_x_131:
[----:B------:R-:W-:Y:S05]  /*4c30*/  BSYNC B1 ;  /* 0x0000000000017941 */ /* 0x000fea0003800000 */
.L_x_130:
        /* <DEDUP_REMOVED lines=12> */
.L_x_133:
[----:B------:R-:W-:Y:S05]  /*4d00*/  BSYNC B1 ;  /* 0x0000000000017941 */ /* 0x000fea0003800000 */
.L_x_132:
        /* <DEDUP_REMOVED lines=12> */
.L_x_135:
[----:B------:R-:W-:Y:S05]  /*4dd0*/  BSYNC B1 ;  /* 0x0000000000017941 */ /* 0x000fea0003800000 */
.L_x_134:
        /* <DEDUP_REMOVED lines=12> */
.L_x_137:
[----:B------:R-:W-:Y:S05]  /*4ea0*/  BSYNC B1 ;  /* 0x0000000000017941 */ /* 0x000fea0003800000 */
.L_x_136:
        /* <DEDUP_REMOVED lines=12> */
.L_x_139:
[----:B------:R-:W-:Y:S05]  /*4f70*/  BSYNC B1 ;  /* 0x0000000000017941 */ /* 0x000fea0003800000 */
.L_x_138:
        /* <DEDUP_REMOVED lines=12> */
.L_x_141:
[----:B------:R-:W-:Y:S05]  /*5040*/  BSYNC B1 ;  /* 0x0000000000017941 */ /* 0x000fea0003800000 */
.L_x_140:
        /* <DEDUP_REMOVED lines=12> */
.L_x_143:
[----:B------:R-:W-:Y:S05]  /*5110*/  BSYNC B1 ;  /* 0x0000000000017941 */ /* 0x000fea0003800000 */
.L_x_142:
        /* <DEDUP_REMOVED lines=12> */
.L_x_145:
[----:B------:R-:W-:Y:S05]  /*51e0*/  BSYNC B1 ;  /* 0x0000000000017941 */ /* 0x000fea0003800000 */
.L_x_144:
        /* <DEDUP_REMOVED lines=12> */
.L_x_147:
[----:B------:R-:W-:Y:S05]  /*52b0*/  BSYNC B1 ;  /* 0x0000000000017941 */ /* 0x000fea0003800000 */
.L_x_146:
        /* <DEDUP_REMOVED lines=12> */
.L_x_149:
[----:B------:R-:W-:Y:S05]  /*5380*/  BSYNC B1 ;  /* 0x0000000000017941 */ /* 0x000fea0003800000 */
.L_x_148:
        /* <DEDUP_REMOVED lines=12> */
.L_x_151:
[----:B------:R-:W-:Y:S05]  /*5450*/  BSYNC B1 ;  /* 0x0000000000017941 */ /* 0x000fea0003800000 */
.L_x_150:
[----:B-----5:R-:W-:Y:S01]  /*5460*/  IMAD.U32 R8, R172, 0x10000, RZ ;  /* 0x00010000ac087824 */ /* 0x020fe200078e00ff */
[----:B------:R-:W-:Y:S01]  /*5470*/  ISETP.GT.AND P1, PT, R0, 0x79, P0 ;  /* 0x000000790000780c */ /* 0x000fe20000724270 */
[----:B------:R-:W-:Y:S01]  /*5480*/  BSSY B1, `(.L_x_152) ;  /* 0x000000c000017945 */ /* 0x000fe20003800000 */
[----:B------:R-:W-:Y:S01]  /*5490*/  IADD3 R153, P0, R153, 0x80, RZ ;  /* 0x0000008099997810 */ /* 0x000fe20007f1e0ff */
[----:B-1----:R-:W-:Y:S01]  /*54a0*/  FMUL R91, R8, R155 ;  /* 0x0000009b085b7220 */ /* 0x002fe20000400000 */
[----:B------:R-:W-:-:S03]  /*54b0*/  @P2 IMAD.MOV.U32 R8, RZ, RZ, R168 ;  /* 0x000000ffff082224 */ /* 0x000fc600078e00a8 */
[----:B------:R-:W-:-:S05]  /*54c0*/  FFMA R91, R150, R154, R91 ;  /* 0x0000009a965b7223 */ /* 0x000fca000000005b */
[----:B------:R-:W-:-:S04]  /*54d0*/  F2FP.BF16.F32.PACK_AB R91, RZ, R91 ;  /* 0x0000005bff5b723e */ /* 0x000fc800000010ff */
[----:B------:R-:W-:Y:S01]  /*54e0*/  PRMT R90, R91, 0x7610, R90 ;  /* 0x000076105b5a7816 */ /* 0x000fe2000000005a */
[----:B------:R-:W-:Y:S02]  /*54f0*/  IMAD.X R91, RZ, RZ, R9, P0 ;  /* 0x000000ffff5b7224 */ /* 0x000fe400000e0609 */
[----:B------:R-:W-:-:S05]  /*5500*/  @P2 IMAD.MOV.U32 R9, RZ, RZ, R169 ;  /* 0x000000ffff092224 */ /* 0x000fca00078e00a9 */
[----:B------:R1:W-:Y:S01]  /*5510*/  @P2 STG.E.U16 desc[UR36][R8.64+0xf0], R90 ;  /* 0x0000f05a08002986 */ /* 0x0003e2000c101524 */
[----:B------:R-:W-:Y:S05]  /*5520*/  @!P1 BRA `(.L_x_153) ;  /* 0x0000000000049947 */ /* 0x000fea0003800000 */
[----:B------:R0:W5:Y:S02]  /*5530*/  LDG.E.LTC128B.U16 R172, desc[UR36][R88.64+0xf2] ;  /* 0x0000f22458ac7981 */ /* 0x000164000c1e1520 */
.L_x_153:
[----:B------:R-:W-:Y:S05]  /*5540*/  BSYNC B1 ;  /* 0x0000000000017941 */ /* 0x000fea0003800000 */
.L_x_152:
[----:B-1---5:R-:W-:Y:S01]  /*5550*/  IMAD.U32 R8, R172, 0x10000, RZ ;  /* 0x00010000ac087824 */ /* 0x022fe200078e00ff */
[----:B------:R-:W-:Y:S01]  /*5560*/  ISETP.GT.AND P0, PT, R3, 0x80, PT ;  /* 0x000000800300780c */ /* 0x000fe20003f04270 */
[-C--:B------:R-:W-:Y:S02]  /*5570*/  IMAD R90, R91, R14.reuse, RZ ;  /* 0x0000000e5b5a7224 */ /* 0x080fe400078e02ff */
[----:B0-2---:R-:W-:Y:S01]  /*5580*/  FMUL R88, R8, R155 ;  /* 0x0000009b08587220 */ /* 0x005fe20000400000 */
[----:B------:R-:W-:Y:S01]  /*5590*/  IMAD.WIDE.U32 R8, R153, R14, R156 ;  /* 0x0000000e99087225 */ /* 0x000fe200078e009c */
[----:B------:R-:W-:-:S03]  /*55a0*/  ISETP.GT.AND P3, PT, R0, RZ, P0 ;  /* 0x000000ff0000720c */ /* 0x000fc60000764270 */
[----:B------:R-:W-:Y:S01]  /*55b0*/  FFMA R151, R151, R154, R88 ;  /* 0x0000009a97977223 */ /* 0x000fe20000000058 */
[----:B------:R-:W-:Y:S01]  /*55c0*/  IMAD R97, R153, R15, R90 ;  /* 0x0000000f99617224 */ /* 0x000fe200078e025a */
[----:B------:R-:W-:-:S03]  /*55d0*/  LEA R88, P2, R8, R10, 0x1 ;  /* 0x0000000a08587211 */ /* 0x000fc600078408ff */
[----:B------:R-:W-:Y:S02]  /*55e0*/  F2FP.BF16.F32.PACK_AB R151, RZ, R151 ;  /* 0x00000097ff97723e */ /* 0x000fe400000010ff */
[----:B------:R-:W-:-:S03]  /*55f0*/  IADD3 R9, R9, R97, RZ ;  /* 0x0000006109097210 */ /* 0x000fc60007ffe0ff */
[----:B------:R0:W-:Y:S01]  /*5600*/  @P1 STG.E.U16 desc[UR36][R168.64+0xf2], R151 ;  /* 0x0000f297a8001986 */ /* 0x0001e2000c101524 */
[----:B------:R-:W-:-:S05]  /*5610*/  LEA.HI.X R89, R8, R11, R9, 0x1, P2 ;  /* 0x0000000b08597211 */ /* 0x000fca00010f0c09 */
[----:B------:R-:W2:Y:S01]  /*5620*/  @P3 LDG.E.LTC128B.U16 R172, desc[UR36][R88.64] ;  /* 0x0000002458ac3981 */ /* 0x000ea2000c1e1520 */
[----:B------:R-:W-:Y:S01]  /*5630*/  IMAD.WIDE.U32 R8, R153, R14, R6 ;  /* 0x0000000e99087225 */ /* 0x000fe200078e0006 */
[----:B------:R-:W-:Y:S01]  /*5640*/  SHF.L.U64.HI R95, R4, 0x8, R5 ;  /* 0x00000008045f7819 */ /* 0x000fe20000010205 */
[----:B------:R-:W-:Y:S01]  /*5650*/  BSSY B1, `(.L_x_154) ;  /* 0x0000011000017945 */ /* 0x000fe20003800000 */
[----:B------:R-:W-:Y:S01]  /*5660*/  ISETP.GT.AND P2, PT, R0, 0x1, P0 ;  /* 0x000000010000780c */ /* 0x000fe20000744270 */
[----:B------:R-:W-:Y:S02]  /*5670*/  IMAD.IADD R9, R97, 0x1, R9 ;  /* 0x0000000161097824 */ /* 0x000fe400078e0209 */
[----:B------:R-:W-:Y:S02]  /*5680*/  IMAD.SHL.U32 R93, R4, 0x100, RZ ;  /* 0x00000100045d7824 */ /* 0x000fe400078e00ff */
[----:B--2---:R-:W-:-:S04]  /*5690*/  IMAD.U32 R90, R172, 0x10000, RZ ;  /* 0x00010000ac5a7824 */ /* 0x004fc800078e00ff */
[----:B------:R-:W-:Y:S01]  /*56a0*/  FMUL R15, R90, R155 ;  /* 0x0000009b5a0f7220 */ /* 0x000fe20000400000 */
[----:B------:R-:W-:Y:S01]  /*56b0*/  IMAD.WIDE.U32 R90, R23, R12, R8 ;  /* 0x0000000c175a7225 */ /* 0x000fe200078e0008 */
[----:B------:R-:W-:-:S03]  /*56c0*/  IADD3 R8, P1, R93, R158, RZ ;  /* 0x0000009e5d087210 */ /* 0x000fc60007f3e0ff */
[----:B------:R-:W-:Y:S01]  /*56d0*/  FFMA R15, R24, R154, R15 ;  /* 0x0000009a180f7223 */ /* 0x000fe2000000000f */
[----:B------:R-:W-:Y:S01]  /*56e0*/  IMAD.IADD R5, R13, 0x1, R91 ;  /* 0x000000010d057824 */ /* 0x000fe200078e025b */
[C---:B------:R-:W-:Y:S01]  /*56f0*/  LEA R4, P4, R90.reuse, R10, 0x1 ;  /* 0x0000000a5a047211 */ /* 0x040fe200078808ff */
[----:B------:R-:W-:Y:S02]  /*5700*/  IMAD.X R9, R95, 0x1, R159, P1 ;  /* 0x000000015f097824 */ /* 0x000fe400008e069f */
[----:B------:R-:W-:Y:S02]  /*5710*/  F2FP.BF16.F32.PACK_AB R15, RZ, R15 ;  /* 0x0000000fff0f723e */ /* 0x000fe400000010ff */
[----:B------:R-:W-:-:S03]  /*5720*/  LEA.HI.X R5, R90, R11, R5, 0x1, P4 ;  /* 0x0000000b5a057211 */ /* 0x000fc600020f0c05 */
[----:B------:R0:W-:Y:S01]  /*5730*/  @P3 STG.E.U16 desc[UR36][R8.64], R15 ;  /* 0x0000000f08003986 */ /* 0x0001e2000c101524 */
[----:B------:R-:W-:Y:S05]  /*5740*/  @!P2 BRA `(.L_x_155) ;  /* 0x000000000004a947 */ /* 0x000fea0003800000 */
[----:B------:R1:W5:Y:S02]  /*5750*/  LDG.E.LTC128B.U16 R172, desc[UR36][R4.64+0x2] ;  /* 0x0000022404ac7981 */ /* 0x000364000c1e1520 */
.L_x_155:
[----:B------:R-:W-:Y:S05]  /*5760*/  BSYNC B1 ;  /* 0x0000000000017941 */ /* 0x000fea0003800000 */
.L_x_154:
[----:B-----5:R-:W-:Y:S01]  /*5770*/  IMAD.U32 R24, R172, 0x10000, RZ ;  /* 0x00010000ac187824 */ /* 0x020fe200078e00ff */
[----:B------:R-:W-:Y:S01]  /*5780*/  ISETP.GT.AND P1, PT, R3, 0x88, PT ;  /* 0x000000880300780c */ /* 0x000fe20003f24270 */
[----:B0-----:R-:W-:Y:S01]  /*5790*/  IMAD.WIDE.U32 R14, R153, R14, R162 ;  /* 0x0000000e990e7225 */ /* 0x001fe200078e00a2 */
[----:B------:R-:W-:Y:S03]  /*57a0*/  BSSY B1, `(.L_x_156) ;  /* 0x000000e000017945 */ /* 0x000fe60003800000 */
[----:B------:R-:W-:Y:S01]  /*57b0*/  FMUL R24, R24, R155 ;  /* 0x0000009b18187220 */ /* 0x000fe20000400000 */
[----:B------:R-:W-:Y:S01]  /*57c0*/  ISETP.GT.AND P3, PT, R0, RZ, P1 ;  /* 0x000000ff0000720c */ /* 0x000fe20000f64270 */
[----:B------:R-:W-:Y:S01]  /*57d0*/  IMAD.IADD R97, R97, 0x1, R15 ;  /* 0x0000000161617824 */ /* 0x000fe200078e020f */
[----:B------:R-:W-:Y:S01]  /*57e0*/  IADD3 R21, P5, R20, R14, RZ ;  /* 0x0000000e14157210 */ /* 0x000fe20007fbe0ff */
[----:B------:R-:W-:Y:S01]  /*57f0*/  FFMA R24, R25, R154, R24 ;  /* 0x0000009a19187223 */ /* 0x000fe20000000018 */
[----:B------:R-:W-:-:S03]  /*5800*/  IADD3 R20, P4, R6, R14, RZ ;  /* 0x0000000e06147210 */ /* 0x000fc60007f9e0ff */
[----:B------:R-:W-:Y:S01]  /*5810*/  IMAD.X R156, R97, 0x1, R157, P5 ;  /* 0x00000001619c7824 */ /* 0x000fe200028e069d */
[----:B------:R-:W-:Y:S02]  /*5820*/  F2FP.BF16.F32.PACK_AB R24, RZ, R24 ;  /* 0x00000018ff18723e */ /* 0x000fe400000010ff */
[----:B------:R-:W-:-:S03]  /*5830*/  LEA R14, P5, R21, R10, 0x1 ;  /* 0x0000000a150e7211 */ /* 0x000fc600078a08ff */
[----:B------:R0:W-:Y:S01]  /*5840*/  @P2 STG.E.U16 desc[UR36][R8.64+0x2], R24 ;  /* 0x0000021808002986 */ /* 0x0001e2000c101524 */
[----:B------:R-:W-:Y:S01]  /*5850*/  LEA.HI.X R15, R21, R11, R156, 0x1, P5 ;  /* 0x0000000b150f7211 */ /* 0x000fe200028f0c9c */
[----:B------:R-:W-:Y:S08]  /*5860*/  @!P3 BRA `(.L_x_157) ;  /* 0x000000000004b947 */ /* 0x000ff00003800000 */
[----:B------:R2:W5:Y:S02]  /*5870*/  LDG.E.LTC128B.U16 R172, desc[UR36][R14.64] ;  /* 0x000000240eac7981 */ /* 0x000564000c1e1520 */
.L_x_157:
[----:B------:R-:W-:Y:S05]  /*5880*/  BSYNC B1 ;  /* 0x0000000000017941 */ /* 0x000fea0003800000 */
.L_x_156:
[----:B-----5:R-:W-:Y:S01]  /*5890*/  SHF.L.U32 R6, R172, 0x10, RZ ;  /* 0x00000010ac067819 */ /* 0x020fe200000006ff */
[----:B------:R-:W-:Y:S01]  /*58a0*/  IMAD.X R21, R7, 0x1, R97, P4 ;  /* 0x0000000107157824 */ /* 0x000fe200020e0661 */
[----:B------:R-:W-:Y:S01]  /*58b0*/  ISETP.GT.AND P2, PT, R0, 0x1, P1 ;  /* 0x000000010000780c */ /* 0x000fe20000f44270 */
[----:B------:R-:W-:Y:S02]  /*58c0*/  BSSY B1, `(.L_x_158) ;  /* 0x000000d000017945 */ /* 0x000fe40003800000 */
[----:B------:R-:W-:Y:S01]  /*58d0*/  FMUL R3, R6, R155 ;  /* 0x0000009b06037220 */ /* 0x000fe20000400000 */
[----:B------:R-:W-:Y:S01]  /*58e0*/  IADD3 R6, P4, R8, R165, RZ ;  /* 0x000000a508067210 */ /* 0x000fe20007f9e0ff */
[----:B--2---:R-:W-:-:S04]  /*58f0*/  IMAD.WIDE.U32 R14, R23, R12, R20 ;  /* 0x0000000c170e7225 */ /* 0x004fc800078e0014 */
[----:B------:R-:W-:Y:S01]  /*5900*/  FFMA R3, R26, R154, R3 ;  /* 0x0000009a1a037223 */ /* 0x000fe20000000003 */
[----:B------:R-:W-:Y:S01]  /*5910*/  IMAD.X R7, R9, 0x1, R167, P4 ;  /* 0x0000000109077824 */ /* 0x000fe200020e06a7 */
[----:B------:R-:W-:Y:S01]  /*5920*/  LEA R10, P5, R14, R10, 0x1 ;  /* 0x0000000a0e0a7211 */ /* 0x000fe200078a08ff */
[----:B------:R-:W-:Y:S02]  /*5930*/  IMAD.IADD R13, R13, 0x1, R15 ;  /* 0x000000010d0d7824 */ /* 0x000fe400078e020f */
[----:B------:R-:W-:-:S03]  /*5940*/  F2FP.BF16.F32.PACK_AB R3, RZ, R3 ;  /* 0x00000003ff03723e */ /* 0x000fc600000010ff */
[----:B------:R-:W-:Y:S02]  /*5950*/  LEA.HI.X R11, R14, R11, R13, 0x1, P5 ;  /* 0x0000000b0e0b7211 */ /* 0x000fe400028f0c0d */
[----:B------:R2:W-:Y:S01]  /*5960*/  @P3 STG.E.U16 desc[UR36][R6.64], R3 ;  /* 0x0000000306003986 */ /* 0x0005e2000c101524 */
[----:B------:R-:W-:Y:S05]  /*5970*/  @!P2 BRA `(.L_x_159) ;  /* 0x000000000004a947 */ /* 0x000fea0003800000 */
[----:B------:R0:W5:Y:S02]  /*5980*/  LDG.E.LTC128B.U16 R172, desc[UR36][R10.64+0x2] ;  /* 0x000002240aac7981 */ /* 0x000164000c1e1520 */
.L_x_159:
[----:B------:R-:W-:Y:S05]  /*5990*/  BSYNC B1 ;  /* 0x0000000000017941 */ /* 0x000fea0003800000 */
.L_x_158:
[----:B-----5:R-:W-:Y:S01]  /*59a0*/  IMAD.U32 R12, R172, 0x10000, RZ ;  /* 0x00010000ac0c7824 */ /* 0x020fe200078e00ff */
[----:B------:R-:W-:Y:S01]  /*59b0*/  ISETP.GT.AND P3, PT, R0, 0x8, P0 ;  /* 0x000000080000780c */ /* 0x000fe20000764270 */
[----:B------:R-:W-:Y:S02]  /*59c0*/  BSSY B1, `(.L_x_160) ;  /* 0x0000007000017945 */ /* 0x000fe40003800000 */
[----:B------:R-:W-:-:S04]  /*59d0*/  FMUL R12, R12, R155 ;  /* 0x0000009b0c0c7220 */ /* 0x000fc80000400000 */
[----:B------:R-:W-:-:S05]  /*59e0*/  FFMA R12, R27, R154, R12 ;  /* 0x0000009a1b0c7223 */ /* 0x000fca000000000c */
[----:B------:R-:W-:-:S05]  /*59f0*/  F2FP.BF16.F32.PACK_AB R12, RZ, R12 ;  /* 0x0000000cff0c723e */ /* 0x000fca00000010ff */
[----:B------:R0:W-:Y:S01]  /*5a00*/  @P2 STG.E.U16 desc[UR36][R6.64+0x2], R12 ;  /* 0x0000020c06002986 */ /* 0x0001e2000c101524 */
[----:B------:R-:W-:Y:S05]  /*5a10*/  @!P3 BRA `(.L_x_161) ;  /* 0x000000000004b947 */ /* 0x000fea0003800000 */
[----:B------:R0:W5:Y:S02]  /*5a20*/  LDG.E.LTC128B.U16 R172, desc[UR36][R4.64+0x10] ;  /* 0x0000102404ac7981 */ /* 0x000164000c1e1520 */
.L_x_161:
[----:B------:R-:W-:Y:S05]  /*5a30*/  BSYNC B1 ;  /* 0x0000000000017941 */ /* 0x000fea0003800000 */
.L_x_160:
[----:B0-2--5:R-:W-:Y:S01]  /*5a40*/  IMAD.U32 R6, R172, 0x10000, RZ ;  /* 0x00010000ac067824 */ /* 0x025fe200078e00ff */
[----:B------:R-:W-:Y:S01]  /*5a50*/  ISETP.GT.AND P2, PT, R0, 0x9, P0 ;  /* 0x000000090000780c */ /* 0x000fe20000744270 */
[----:B------:R-:W-:Y:S01]  /*5a60*/  IMAD.MOV.U32 R7, RZ, RZ, R9 ;  /* 0x000000ffff077224 */ /* 0x000fe200078e0009 */
[----:B------:R-:W-:Y:S01]  /*5a70*/  BSSY B1, `(.L_x_162) ;  /* 0x0000008000017945 */ /* 0x000fe20003800000 */
[----:B------:R-:W-:Y:S01]  /*5a80*/  FMUL R3, R6, R155 ;  /* 0x0000009b06037220 */ /* 0x000fe20000400000 */
[----:B------:R-:W-:-:S03]  /*5a90*/  IMAD.MOV.U32 R6, RZ, RZ, R8 ;  /* 0x000000ffff067224 */ /* 0x000fc600078e0008 */
[----:B------:R-:W-:-:S05]  /*5aa0*/  FFMA R3, R28, R154, R3 ;  /* 0x0000009a1c037223 */ /* 0x000fca0000000003 */
[----:B------:R-:W-:-:S05]  /*5ab0*/  F2FP.BF16.F32.PACK_AB R3, RZ, R3 ;  /* 0x00000003ff03723e */ /* 0x000fca00000010ff */
[----:B------:R0:W-:Y:S01]  /*5ac0*/  @P3 STG.E.U16 desc[UR36][R6.64+0x10], R3 ;  /* 0x0000100306003986 */ /* 0x0001e2000c101524 */
[----:B------:R-:W-:Y:S05]  /*5ad0*/  @!P2 BRA `(.L_x_163) ;  /* 0x000000000004a947 */ /* 0x000fea0003800000 */
[----:B------:R2:W5:Y:S02]  /*5ae0*/  LDG.E.LTC128B.U16 R172, desc[UR36][R4.64+0x12] ;  /* 0x0000122404ac7981 */ /* 0x000564000c1e1520 */
.L_x_163:
[----:B------:R-:W-:Y:S05]  /*5af0*/  BSYNC B1 ;  /* 0x0000000000017941 */ /* 0x000fea0003800000 */
.L_x_162:
        /* <DEDUP_REMOVED lines=9> */
.L_x_165:
[----:B------:R-:W-:Y:S05]  /*5b90*/  BSYNC B1 ;  /* 0x0000000000017941 */ /* 0x000fea0003800000 */
.L_x_164:
[----:B0----5:R-:W-:Y:S01]  /*5ba0*/  SHF.L.U32 R12, R172, 0x10, RZ ;  /* 0x00000010ac0c7819 */ /* 0x021fe200000006ff */
[----:B------:R-:W-:Y:S01]  /*5bb0*/  BSSY B1, `(.L_x_166) ;  /* 0x000000a000017945 */ /* 0x000fe20003800000 */
[----:B------:R-:W-:Y:S02]  /*5bc0*/  IADD3 R8, P3, R165, R8, RZ ;  /* 0x00000008a5087210 */ /* 0x000fe40007f7e0ff */
[----:B------:R-:W-:Y:S01]  /*5bd0*/  ISETP.GT.AND P2, PT, R0, 0x9, P1 ;  /* 0x000000090000780c */ /* 0x000fe20000f44270 */
[----:B------:R-:W-:Y:S02]  /*5be0*/  FMUL R3, R12, R155 ;  /* 0x0000009b0c037220 */ /* 0x000fe40000400000 */
[----:B------:R-:W-:Y:S02]  /*5bf0*/  IMAD.X R9, R167, 0x1, R9, P3 ;  /* 0x00000001a7097824 */ /* 0x000fe400018e0609 */
[----:B------:R-:W-:-:S05]  /*5c00*/  FFMA R3, R30, R154, R3 ;  /* 0x0000009a1e037223 */ /* 0x000fca0000000003 */
[----:B------:R-:W-:-:S05]  /*5c10*/  F2FP.BF16.F32.PACK_AB R3, RZ, R3 ;  /* 0x00000003ff03723e */ /* 0x000fca00000010ff */
[----:B------:R0:W-:Y:S01]  /*5c20*/  @P4 STG.E.U16 desc[UR36][R8.64+0x10], R3 ;  /* 0x0000100308004986 */ /* 0x0001e2000c101524 */
[----:B------:R-:W-:Y:S05]  /*5c30*/  @!P2 BRA `(.L_x_167) ;  /* 0x000000000004a947 */ /* 0x000fea0003800000 */
[----:B------:R0:W5:Y:S02]  /*5c40*/  LDG.E.LTC128B.U16 R172, desc[UR36][R10.64+0x12] ;  /* 0x000012240aac7981 */ /* 0x000164000c1e1520 */
.L_x_167:
[----:B------:R-:W-:Y:S05]  /*5c50*/  BSYNC B1 ;  /* 0x0000000000017941 */ /* 0x000fea0003800000 */
.L_x_166:
[----:B0----5:R-:W-:Y:S01]  /*5c60*/  IMAD.U32 R8, R172, 0x10000, RZ ;  /* 0x00010000ac087824 */ /* 0x021fe200078e00ff */
[----:B------:R-:W-:Y:S01]  /*5c70*/  ISETP.GT.AND P3, PT, R0, 0x10, P0 ;  /* 0x000000100000780c */ /* 0x000fe20000764270 */
[----:B------:R-:W-:Y:S02]  /*5c80*/  BSSY B1, `(.L_x_168) ;  /* 0x0000009000017945 */ /* 0x000fe40003800000 */
[----:B------:R-:W-:-:S04]  /*5c90*/  FMUL R8, R8, R155 ;  /* 0x0000009b08087220 */ /* 0x000fc80000400000 */
[----:B------:R-:W-:Y:S01]  /*5ca0*/  FFMA R31, R31, R154, R8 ;  /* 0x0000009a1f1f7223 */ /* 0x000fe20000000008 */
[----:B------:R-:W-:-:S04]  /*5cb0*/  IADD3 R8, P4, P5, R165, R158, R93 ;  /* 0x0000009ea5087210 */ /* 0x000fc80007d9e05d */
[----:B------:R-:W-:Y:S02]  /*5cc0*/  F2FP.BF16.F32.PACK_AB R31, RZ, R31 ;  /* 0x0000001fff1f723e */ /* 0x000fe400000010ff */
[----:B------:R-:W-:-:S05]  /*5cd0*/  IADD3.X R9, R167, R159, R95, P4, P5 ;  /* 0x0000009fa7097210 */ /* 0x000fca00027ea45f */
[----:B------:R0:W-:Y:S01]  /*5ce0*/  @P2 STG.E.U16 desc[UR36][R8.64+0x12], R31 ;  /* 0x0000121f08002986 */ /* 0x0001e2000c101524 */
[----:B------:R-:W-:Y:S05]  /*5cf0*/  @!P3 BRA `(.L_x_169) ;  /* 0x000000000004b947 */ /* 0x000fea0003800000 */
[----:B------:R0:W5:Y:S02]  /*5d00*/  LDG.E.LTC128B.U16 R172, desc[UR36][R4.64+0x20] ;  /* 0x0000202404ac7981 */ /* 0x000164000c1e1520 */
.L_x_169:
[----:B------:R-:W-:Y:S05]  /*5d10*/  BSYNC B1 ;  /* 0x0000000000017941 */ /* 0x000fea0003800000 */
.L_x_168:
        /* <DEDUP_REMOVED lines=9> */
.L_x_171:
[----:B------:R-:W-:Y:S05]  /*5db0*/  BSYNC B1 ;  /* 0x0000000000017941 */ /* 0x000fea0003800000 */
.L_x_170:
        /* <DEDUP_REMOVED lines=9> */
.L_x_173:
[----:B------:R-:W-:Y:S05]  /*5e50*/  BSYNC B1 ;  /* 0x0000000000017941 */ /* 0x000fea0003800000 */
.L_x_172:
[----:B0----5:R-:W-:Y:S01]  /*5e60*/  IMAD.U32 R12, R172, 0x10000, RZ ;  /* 0x00010000ac0c7824 */ /* 0x021fe200078e00ff */
        /* <DEDUP_REMOVED lines=8> */
.L_x_175:
[----:B------:R-:W-:Y:S05]  /*5ef0*/  BSYNC B1 ;  /* 0x0000000000017941 */ /* 0x000fea0003800000 */
.L_x_174:
        /* <DEDUP_REMOVED lines=9> */
.L_x_177:
[----:B------:R-:W-:Y:S05]  /*5f90*/  BSYNC B1 ;  /* 0x0000000000017941 */ /* 0x000fea0003800000 */
.L_x_176:
        /* <DEDUP_REMOVED lines=9> */
.L_x_179:
[----:B------:R-:W-:Y:S05]  /*6030*/  BSYNC B1 ;  /* 0x0000000000017941 */ /* 0x000fea0003800000 */
.L_x_178:
        /* <DEDUP_REMOVED lines=9> */
.L_x_181:
[----:B------:R-:W-:Y:S05]  /*60d0*/  BSYNC B1 ;  /* 0x0000000000017941 */ /* 0x000fea0003800000 */
.L_x_180:
[----:B0----5:R-:W-:Y:S01]  /*60e0*/  SHF.L.U32 R12, R172, 0x10, RZ ;  /* 0x00000010ac0c7819 */ /* 0x021fe200000006ff */
[----:B------:R-:W-:Y:S01]  /*60f0*/  BSSY B1, `(.L_x_182) ;  /* 0x0000008000017945 */ /* 0x000fe20003800000 */
[----:B------:R-:W-:-:S03]  /*6100*/  ISETP.GT.AND P2, PT, R0, 0x19, P1 ;  /* 0x000000190000780c */ /* 0x000fc60000f44270 */
[----:B------:R-:W-:-:S04]  /*6110*/  FMUL R3, R12, R155 ;  /* 0x0000009b0c037220 */ /* 0x000fc80000400000 */
[----:B------:R-:W-:-:S05]  /*6120*/  FFMA R3, R38, R154, R3 ;  /* 0x0000009a26037223 */ /* 0x000fca0000000003 */
[----:B------:R-:W-:-:S05]  /*6130*/  F2FP.BF16.F32.PACK_AB R3, RZ, R3 ;  /* 0x00000003ff03723e */ /* 0x000fca00000010ff */
[----:B------:R0:W-:Y:S01]  /*6140*/  @P3 STG.E.U16 desc[UR36][R8.64+0x30], R3 ;  /* 0x0000300308003986 */ /* 0x0001e2000c101524 */
[----:B------:R-:W-:Y:S05]  /*6150*/  @!P2 BRA `(.L_x_183) ;  /* 0x000000000004a947 */ /* 0x000fea0003800000 */
[----:B------:R0:W5:Y:S02]  /*6160*/  LDG.E.LTC128B.U16 R172, desc[UR36][R10.64+0x32] ;  /* 0x000032240aac7981 */ /* 0x000164000c1e1520 */
.L_x_183:
[----:B------:R-:W-:Y:S05]  /*6170*/  BSYNC B1 ;  /* 0x0000000000017941 */ /* 0x000fea0003800000 */
.L_x_182:
        /* <DEDUP_REMOVED lines=9> */
.L_x_185:
[----:B------:R-:W-:Y:S05]  /*6210*/  BSYNC B1 ;  /* 0x0000000000017941 */ /* 0x000fea0003800000 */
.L_x_184:
        /* <DEDUP_REMOVED lines=9> */
.L_x_187:
[----:B------:R-:W-:Y:S05]  /*62b0*/  BSYNC B1 ;  /* 0x0000000000017941 */ /* 0x000fea0003800000 */
.L_x_186:
        /* <DEDUP_REMOVED lines=9> */
.L_x_189:
[----:B------:R-:W-:Y:S05]  /*6350*/  BSYNC B1 ;  /* 0x0000000000017941 */ /* 0x000fea0003800000 */
.L_x_188:
        /* <DEDUP_REMOVED lines=9> */
.L_x_191:
[----:B------:R-:W-:Y:S05]  /*63f0*/  BSYNC B1 ;  /* 0x0000000000017941 */ /* 0x000fea0003800000 */
.L_x_190:
        /* <DEDUP_REMOVED lines=9> */
.L_x_193:
[----:B------:R-:W-:Y:S05]  /*6490*/  BSYNC B1 ;  /* 0x0000000000017941 */ /* 0x000fea0003800000 */
.L_x_192:
        /* <DEDUP_REMOVED lines=9> */
.L_x_195:
[----:B------:R-:W-:Y:S05]  /*6530*/  BSYNC B1 ;  /* 0x0000000000017941 */ /* 0x000fea0003800000 */
.L_x_194:
        /* <DEDUP_REMOVED lines=9> */
.L_x_197:
[----:B------:R-:W-:Y:S05]  /*65d0*/  BSYNC B1 ;  /* 0x0000000000017941 */ /* 0x000fea0003800000 */
.L_x_196:
        /* <DEDUP_REMOVED lines=9> */
.L_x_199:
[----:B------:R-:W-:Y:S05]  /*6670*/  BSYNC B1 ;  /* 0x0000000000017941 */ /* 0x000fea0003800000 */
.L_x_198:
[----:B-----5:R-:W-:Y:S01]  /*6680*/  SHF.L.U32 R12, R172, 0x10, RZ ;  /* 0x00000010ac0c7819 */ /* 0x020fe200000006ff */
        /* <DEDUP_REMOVED lines=8> */
.L_x_201:
[----:B------:R-:W-:Y:S05]  /*6710*/  BSYNC B1 ;  /* 0x0000000000017941 */ /* 0x000fea0003800000 */
.L_x_200:
        /* <DEDUP_REMOVED lines=9> */
.L_x_203:
[----:B------:R-:W-:Y:S05]  /*67b0*/  BSYNC B1 ;  /* 0x0000000000017941 */ /* 0x000fea0003800000 */
.L_x_202:
        /* <DEDUP_REMOVED lines=9> */
.L_x_205:
[----:B------:R-:W-:Y:S05]  /*6850*/  BSYNC B1 ;  /* 0x0000000000017941 */ /* 0x000fea0003800000 */
.L_x_204:
        /* <DEDUP_REMOVED lines=9> */
.L_x_207:
[----:B------:R-:W-:Y:S05]  /*68f0*/  BSYNC B1 ;  /* 0x0000000000017941 */ /* 0x000fea0003800000 */
.L_x_206:
        /* <DEDUP_REMOVED lines=9> */
.L_x_209:
[----:B------:R-:W-:Y:S05]  /*6990*/  BSYNC B1 ;  /* 0x0000000000017941 */ /* 0x000fea0003800000 */
.L_x_208:
        /* <DEDUP_REMOVED lines=9> */
.L_x_211:
[----:B------:R-:W-:Y:S05]  /*6a30*/  BSYNC B1 ;  /* 0x0000000000017941 */ /* 0x000fea0003800000 */
.L_x_210:
        /* <DEDUP_REMOVED lines=9> */
.L_x_213:
[----:B------:R-:W-:Y:S05]  /*6ad0*/  BSYNC B1 ;  /* 0x0000000000017941 */ /* 0x000fea0003800000 */
.L_x_212:
        /* <DEDUP_REMOVED lines=9> */
.L_x_215:
[----:B------:R-:W-:Y:S05]  /*6b70*/  BSYNC B1 ;  /* 0x0000000000017941 */ /* 0x000fea0003800000 */
.L_x_214:
        /* <DEDUP_REMOVED lines=9> */
.L_x_217:
[----:B------:R-:W-:Y:S05]  /*6c10*/  BSYNC B1 ;  /* 0x0000000000017941 */ /* 0x000fea0003800000 */
.L_x_216:
        /* <DEDUP_REMOVED lines=9> */
.L_x_219:
[----:B------:R-:W-:Y:S05]  /*6cb0*/  BSYNC B1 ;  /* 0x0000000000017941 */ /* 0x000fea0003800000 */
.L_x_218:
        /* <DEDUP_REMOVED lines=9> */
.L_x_221:
[----:B------:R-:W-:Y:S05]  /*6d50*/  BSYNC B1 ;  /* 0x0000000000017941 */ /* 0x000fea0003800000 */
.L_x_220:
        /* <DEDUP_REMOVED lines=9> */
.L_x_223:
[----:B------:R-:W-:Y:S05]  /*6df0*/  BSYNC B1 ;  /* 0x0000000000017941 */ /* 0x000fea0003800000 */
.L_x_222:
        /* <DEDUP_REMOVED lines=9> */
.L_x_225:
[----:B------:R-:W-:Y:S05]  /*6e90*/  BSYNC B1 ;  /* 0x0000000000017941 */ /* 0x000fea0003800000 */
.L_x_224:
        /* <DEDUP_REMOVED lines=9> */
.L_x_227:
[----:B------:R-:W-:Y:S05]  /*6f30*/  BSYNC B1 ;  /* 0x0000000000017941 */ /* 0x000fea0003800000 */
.L_x_226:
        /* <DEDUP_REMOVED lines=9> */
.L_x_229:
[----:B------:R-:W-:Y:S05]  /*6fd0*/  BSYNC B1 ;  /* 0x0000000000017941 */ /* 0x000fea0003800000 */
.L_x_228:
        /* <DEDUP_REMOVED lines=9> */
.L_x_231:
[----:B------:R-:W-:Y:S05]  /*7070*/  BSYNC B1 ;  /* 0x0000000000017941 */ /* 0x000fea0003800000 */
.L_x_230:
        /* <DEDUP_REMOVED lines=9> */
.L_x_233:
[----:B------:R-:W-:Y:S05]  /*7110*/  BSYNC B1 ;  /* 0x0000000000017941 */ /* 0x000fea0003800000 */
.L_x_232:
        /* <DEDUP_REMOVED lines=9> */
.L_x_235:
[----:B------:R-:W-:Y:S05]  /*71b0*/  BSYNC B1 ;  /* 0x0000000000017941 */ /* 0x000fea0003800000 */
.L_x_234:
        /* <DEDUP_REMOVED lines=9> */
.L_x_237:
[----:B------:R-:W-:Y:S05]  /*7250*/  BSYNC B1 ;  /* 0x0000000000017941 */ /* 0x000fea0003800000 */
.L_x_236:
        /* <DEDUP_REMOVED lines=9> */
.L_x_239:
[----:B------:R-:W-:Y:S05]  /*72f0*/  BSYNC B1 ;  /* 0x0000000000017941 */ /* 0x000fea0003800000 */
.L_x_238:
        /* <DEDUP_REMOVED lines=9> */
.L_x_241:
[----:B------:R-:W-:Y:S05]  /*7390*/  BSYNC B1 ;  /* 0x0000000000017941 */ /* 0x000fea0003800000 */
.L_x_240:
        /* <DEDUP_REMOVED lines=9> */
.L_x_243:
[----:B------:R-:W-:Y:S05]  /*7430*/  BSYNC B1 ;  /* 0x0000000000017941 */ /* 0x000fea0003800000 */
.L_x_242:
        /* <DEDUP_REMOVED lines=9> */
.L_x_245:
[----:B------:R-:W-:Y:S05]  /*74d0*/  BSYNC B1 ;  /* 0x0000000000017941 */ /* 0x000fea0003800000 */
.L_x_244:
        /* <DEDUP_REMOVED lines=9> */
.L_x_247:
[----:B------:R-:W-:Y:S05]  /*7570*/  BSYNC B1 ;  /* 0x0000000000017941 */ /* 0x000fea0003800000 */
.L_x_246:
        /* <DEDUP_REMOVED lines=9> */
.L_x_249:
[----:B------:R-:W-:Y:S05]  /*7610*/  BSYNC B1 ;  /* 0x0000000000017941 */ /* 0x000fea0003800000 */
.L_x_248:
        /* <DEDUP_REMOVED lines=9> */
.L_x_251:
[----:B------:R-:W-:Y:S05]  /*76b0*/  BSYNC B1 ;  /* 0x0000000000017941 */ /* 0x000fea0003800000 */
.L_x_250:
        /* <DEDUP_REMOVED lines=9> */
.L_x_253:
[----:B------:R-:W-:Y:S05]  /*7750*/  BSYNC B1 ;  /* 0x0000000000017941 */ /* 0x000fea0003800000 */
.L_x_252:
        /* <DEDUP_REMOVED lines=9> */
.L_x_255:
[----:B------:R-:W-:Y:S05]  /*77f0*/  BSYNC B1 ;  /* 0x0000000000017941 */ /* 0x000fea0003800000 */
.L_x_254:
        /* <DEDUP_REMOVED lines=9> */
.L_x_257:
[----:B------:R-:W-:Y:S05]  /*7890*/  BSYNC B1 ;  /* 0x0000000000017941 */ /* 0x000fea0003800000 */
.L_x_256:
        /* <DEDUP_REMOVED lines=9> */
.L_x_259:
[----:B------:R-:W-:Y:S05]  /*7930*/  BSYNC B1 ;  /* 0x0000000000017941 */ /* 0x000fea0003800000 */
.L_x_258:
        /* <DEDUP_REMOVED lines=9> */
.L_x_261:
[----:B------:R-:W-:Y:S05]  /*79d0*/  BSYNC B1 ;  /* 0x0000000000017941 */ /* 0x000fea0003800000 */
.L_x_260:
        /* <DEDUP_REMOVED lines=9> */
.L_x_263:
[----:B------:R-:W-:Y:S05]  /*7a70*/  BSYNC B1 ;  /* 0x0000000000017941 */ /* 0x000fea0003800000 */
.L_x_262:
        /* <DEDUP_REMOVED lines=9> */
.L_x_265:
[----:B------:R-:W-:Y:S05]  /*7b10*/  BSYNC B1 ;  /* 0x0000000000017941 */ /* 0x000fea0003800000 */
.L_x_264:
        /* <DEDUP_REMOVED lines=9> */
.L_x_267:
[----:B------:R-:W-:Y:S05]  /*7bb0*/  BSYNC B1 ;  /* 0x0000000000017941 */ /* 0x000fea0003800000 */
.L_x_266:
        /* <DEDUP_REMOVED lines=9> */
.L_x_269:
[----:B------:R-:W-:Y:S05]  /*7c50*/  BSYNC B1 ;  /* 0x0000000000017941 */ /* 0x000fea0003800000 */
.L_x_268:
        /* <DEDUP_REMOVED lines=9> */
.L_x_271:
[----:B------:R-:W-:Y:S05]  /*7cf0*/  BSYNC B1 ;  /* 0x0000000000017941 */ /* 0x000fea0003800000 */
.L_x_270:
        /* <DEDUP_REMOVED lines=9> */
.L_x_273:
[----:B------:R-:W-:Y:S05]  /*7d90*/  BSYNC B1 ;  /* 0x0000000000017941 */ /* 0x000fea0003800000 */
.L_x_272:
        /* <DEDUP_REMOVED lines=9> */
.L_x_275:
[----:B------:R-:W-:Y:S05]  /*7e30*/  BSYNC B1 ;  /* 0x0000000000017941 */ /* 0x000fea0003800000 */
.L_x_274:
[----:B012--5:R-:W-:Y:S01]  /*7e40*/  IMAD.U32 R4, R172, 0x10000, RZ ;  /* 0x00010000ac047824 */ /* 0x027fe200078e00ff */
        /* <DEDUP_REMOVED lines=8> */
.L_x_277:
[----:B------:R-:W-:Y:S05]  /*7ed0*/  BSYNC B1 ;  /* 0x0000000000017941 */ /* 0x000fea0003800000 */
.L_x_276:
[----:B0----5:R-:W-:Y:S01]  /*7ee0*/  IMAD.U32 R4, R172, 0x10000, RZ ;  /* 0x00010000ac047824 */ /* 0x021fe200078e00ff */
[----:B------:R-:W-:Y:S01]  /*7ef0*/  ISETP.GT.AND P1, PT, R0, 0x79, P1 ;  /* 0x000000790000780c */ /* 0x000fe20000f24270 */
[----:B------:R-:W-:Y:S01]  /*7f00*/  @P2 IMAD.MOV.U32 R5, RZ, RZ, R9 ;  /* 0x000000ffff052224 */ /* 0x000fe200078e0009 */
[----:B------:R-:W-:Y:S01]  /*7f10*/  BSSY B1, `(.L_x_278) ;  /* 0x0000008000017945 */ /* 0x000fe20003800000 */
[----:B------:R-:W-:Y:S01]  /*7f20*/  FMUL R3, R4, R155 ;  /* 0x0000009b04037220 */ /* 0x000fe20000400000 */
[----:B------:R-:W-:-:S03]  /*7f30*/  @P2 IMAD.MOV.U32 R4, RZ, RZ, R8 ;  /* 0x000000ffff042224 */ /* 0x000fc600078e0008 */
[----:B------:R-:W-:-:S05]  /*7f40*/  FFMA R3, R86, R154, R3 ;  /* 0x0000009a56037223 */ /* 0x000fca0000000003 */
[----:B------:R-:W-:-:S05]  /*7f50*/  F2FP.BF16.F32.PACK_AB R3, RZ, R3 ;  /* 0x00000003ff03723e */ /* 0x000fca00000010ff */
[----:B------:R0:W-:Y:S01]  /*7f60*/  @P2 STG.E.U16 desc[UR36][R4.64+0xf0], R3 ;  /* 0x0000f00304002986 */ /* 0x0001e2000c101524 */
[----:B------:R-:W-:Y:S05]  /*7f70*/  @!P1 BRA `(.L_x_279) ;  /* 0x0000000000049947 */ /* 0x000fea0003800000 */
[----:B------:R2:W5:Y:S02]  /*7f80*/  LDG.E.LTC128B.U16 R172, desc[UR36][R10.64+0xf2] ;  /* 0x0000f2240aac7981 */ /* 0x000564000c1e1520 */
.L_x_279:
[----:B------:R-:W-:Y:S05]  /*7f90*/  BSYNC B1 ;  /* 0x0000000000017941 */ /* 0x000fea0003800000 */
.L_x_278:
[----:B------:R-:W-:Y:S05]  /*7fa0*/  @!P1 BRA `(.L_x_280) ;  /* 0x00000024004c9947 */ /* 0x000fea0003800000 */
[----:B-----5:R-:W-:-:S04]  /*7fb0*/  IMAD.U32 R172, R172, 0x10000, RZ ;  /* 0x00010000acac7824 */ /* 0x020fc800078e00ff */
[----:B------:R-:W-:-:S04]  /*7fc0*/  FMUL R172, R172, R155 ;  /* 0x0000009bacac7220 */ /* 0x000fc80000400000 */
[----:B------:R-:W-:-:S05]  /*7fd0*/  FFMA R172, R87, R154, R172 ;  /* 0x0000009a57ac7223 */ /* 0x000fca00000000ac */
[----:B------:R-:W-:-:S05]  /*7fe0*/  F2FP.BF16.F32.PACK_AB R172, RZ, R172 ;  /* 0x000000acffac723e */ /* 0x000fca00000010ff */
[----:B------:R0:W-:Y:S01]  /*7ff0*/  STG.E.U16 desc[UR36][R8.64+0xf2], R172 ;  /* 0x0000f2ac08007986 */ /* 0x0001e2000c101524 */
[----:B------:R-:W-:Y:S05]  /*8000*/  BRA `(.L_x_280) ;  /* 0x0000002400347947 */ /* 0x000fea0003800000 */
.L_x_29:
[----:B------:R-:W-:Y:S01]  /*8010*/  ULDC.64 UR4, c[0x0][0x5c0] ;  /* 0x0001700000047ab9 */ /* 0x000fe20000000a00 */
[-C--:B------:R-:W-:Y:S01]  /*8020*/  FMUL R88, R88, R154.reuse ;  /* 0x0000009a58587220 */ /* 0x080fe20000400000 */
[----:B------:R-:W-:Y:S01]  /*8030*/  LEA R8, P0, R166, UR4, 0x1 ;  /* 0x00000004a6087c11 */ /* 0x000fe2000f8008ff */
[----:B------:R-:W-:Y:S01]  /*8040*/  IMAD.SHL.U32 R7, R4, 0x10, RZ ;  /* 0x0000001004077824 */ /* 0x000fe200078e00ff */
[----:B------:R-:W-:Y:S01]  /*8050*/  ISETP.GT.AND P2, PT, R0, 0x1, P3 ;  /* 0x000000010000780c */ /* 0x000fe20001f44270 */
[-C--:B------:R-:W-:Y:S01]  /*8060*/  FMUL R89, R89, R154.reuse ;  /* 0x0000009a59597220 */ /* 0x080fe20000400000 */
[----:B------:R-:W-:Y:S01]  /*8070*/  LEA.HI.X R9, R166, UR5, R169, 0x1, P0 ;  /* 0x00000005a6097c11 */ /* 0x000fe200080f0ca9 */
[-C--:B------:R-:W-:Y:S01]  /*8080*/  FMUL R90, R90, R154.reuse ;  /* 0x0000009a5a5a7220 */ /* 0x080fe20000400000 */
[----:B------:R-:W-:Y:S01]  /*8090*/  ISETP.GT.AND P0, PT, R3, 0x8, PT ;  /* 0x000000080300780c */ /* 0x000fe20003f04270 */
[----:B------:R-:W-:Y:S01]  /*80a0*/  FMUL R91, R91, R154 ;  /* 0x0000009a5b5b7220 */ /* 0x000fe20000400000 */
[----:B------:R-:W-:Y:S01]  /*80b0*/  F2FP.BF16.F32.PACK_AB R88, RZ, R88 ;  /* 0x00000058ff58723e */ /* 0x000fe200000010ff */
[-C--:B------:R-:W-:Y:S01]  /*80c0*/  FMUL R92, R92, R154.reuse ;  /* 0x0000009a5c5c7220 */ /* 0x080fe20000400000 */
[----:B------:R-:W-:Y:S01]  /*80d0*/  ISETP.GT.AND P4, PT, R0, RZ, P0 ;  /* 0x000000ff0000720c */ /* 0x000fe20000784270 */
[----:B------:R-:W-:Y:S01]  /*80e0*/  FMUL R93, R93, R154 ;  /* 0x0000009a5d5d7220 */ /* 0x000fe20000400000 */
[----:B------:R-:W-:Y:S01]  /*80f0*/  SHF.L.U64.HI R6, R4, 0x4, R5 ;  /* 0x0000000404067819 */ /* 0x000fe20000010205 */
[----:B------:R-:W-:Y:S01]  /*8100*/  @P1 STG.E.U16 desc[UR36][R8.64], R88 ;  /* 0x0000005808001986 */ /* 0x000fe2000c101524 */
[----:B------:R-:W-:Y:S01]  /*8110*/  IADD3 R10, P5, R7, R8, RZ ;  /* 0x00000008070a7210 */ /* 0x000fe20007fbe0ff */
[-C--:B------:R-:W-:Y:S01]  /*8120*/  FMUL R94, R94, R154.reuse ;  /* 0x0000009a5e5e7220 */ /* 0x080fe20000400000 */
[----:B------:R-:W-:Y:S01]  /*8130*/  ISETP.GT.AND P1, PT, R0, 0x1, P0 ;  /* 0x000000010000780c */ /* 0x000fe20000724270 */
[----:B------:R-:W-:Y:S01]  /*8140*/  FMUL R95, R95, R154 ;  /* 0x0000009a5f5f7220 */ /* 0x000fe20000400000 */
[----:B------:R-:W-:Y:S01]  /*8150*/  F2FP.BF16.F32.PACK_AB R89, RZ, R89 ;  /* 0x00000059ff59723e */ /* 0x000fe200000010ff */
[----:B------:R-:W-:Y:S01]  /*8160*/  IMAD.X R11, R6, 0x1, R9, P5 ;  /* 0x00000001060b7824 */ /* 0x000fe200028e0609 */
[----:B------:R-:W-:Y:S01]  /*8170*/  F2FP.BF16.F32.PACK_AB R90, RZ, R90 ;  /* 0x0000005aff5a723e */ /* 0x000fe200000010ff */
[-C--:B------:R-:W-:Y:S01]  /*8180*/  FMUL R96, R96, R154.reuse ;  /* 0x0000009a60607220 */ /* 0x080fe20000400000 */
[----:B------:R-:W-:Y:S01]  /*8190*/  F2FP.BF16.F32.PACK_AB R91, RZ, R91 ;  /* 0x0000005bff5b723e */ /* 0x000fe200000010ff */
[----:B------:R-:W-:Y:S01]  /*81a0*/  @P2 STG.E.U16 desc[UR36][R8.64+0x2], R89 ;  /* 0x0000025908002986 */ /* 0x000fe2000c101524 */
[C---:B------:R-:W-:Y:S01]  /*81b0*/  ISETP.GT.AND P5, PT, R0.reuse, 0x9, P3 ;  /* 0x000000090000780c */ /* 0x040fe20001fa4270 */
[-C--:B------:R-:W-:Y:S01]  /*81c0*/  FMUL R97, R97, R154.reuse ;  /* 0x0000009a61617220 */ /* 0x080fe20000400000 */
[C---:B------:R-:W-:Y:S01]  /*81d0*/  ISETP.GT.AND P2, PT, R0.reuse, 0x8, P0 ;  /* 0x000000080000780c */ /* 0x040fe20000744270 */
[----:B------:R-:W-:Y:S01]  /*81e0*/  @P4 STG.E.U16 desc[UR36][R10.64], R90 ;  /* 0x0000005a0a004986 */ /* 0x000fe2000c101524 */
[----:B------:R-:W-:Y:S01]  /*81f0*/  ISETP.GT.AND P4, PT, R0, 0x8, P3 ;  /* 0x000000080000780c */ /* 0x000fe20001f84270 */
[----:B------:R-:W-:Y:S01]  /*8200*/  FMUL R98, R98, R154 ;  /* 0x0000009a62627220 */ /* 0x000fe20000400000 */
[----:B------:R-:W-:Y:S01]  /*8210*/  F2FP.BF16.F32.PACK_AB R92, RZ, R92 ;  /* 0x0000005cff5c723e */ /* 0x000fe200000010ff */
[----:B------:R-:W-:Y:S01]  /*8220*/  @P1 STG.E.U16 desc[UR36][R10.64+0x2], R91 ;  /* 0x0000025b0a001986 */ /* 0x000fe2000c101524 */
[----:B------:R-:W-:Y:S01]  /*8230*/  ISETP.GT.AND P1, PT, R0, 0x9, P0 ;  /* 0x000000090000780c */ /* 0x000fe20000724270 */
[-C--:B------:R-:W-:Y:S01]  /*8240*/  FMUL R99, R99, R154.reuse ;  /* 0x0000009a63637220 */ /* 0x080fe20000400000 */
[----:B------:R-:W-:Y:S01]  /*8250*/  F2FP.BF16.F32.PACK_AB R93, RZ, R93 ;  /* 0x0000005dff5d723e */ /* 0x000fe200000010ff */
[----:B------:R-:W-:Y:S01]  /*8260*/  FMUL R100, R100, R154 ;  /* 0x0000009a64647220 */ /* 0x000fe20000400000 */
[----:B------:R-:W-:Y:S01]  /*8270*/  F2FP.BF16.F32.PACK_AB R94, RZ, R94 ;  /* 0x0000005eff5e723e */ /* 0x000fe200000010ff */
[-C--:B------:R-:W-:Y:S01]  /*8280*/  FMUL R101, R101, R154.reuse ;  /* 0x0000009a65657220 */ /* 0x080fe20000400000 */
[----:B------:R-:W-:Y:S01]  /*8290*/  F2FP.BF16.F32.PACK_AB R95, RZ, R95 ;  /* 0x0000005fff5f723e */ /* 0x000fe200000010ff */
[----:B------:R-:W-:Y:S01]  /*82a0*/  FMUL R102, R102, R154 ;  /* 0x0000009a66667220 */ /* 0x000fe20000400000 */
[----:B------:R-:W-:Y:S01]  /*82b0*/  F2FP.BF16.F32.PACK_AB R96, RZ, R96 ;  /* 0x00000060ff60723e */ /* 0x000fe200000010ff */
[----:B------:R-:W-:Y:S01]  /*82c0*/  @P4 STG.E.U16 desc[UR36][R8.64+0x10], R92 ;  /* 0x0000105c08004986 */ /* 0x000fe2000c101524 */
[C---:B------:R-:W-:Y:S01]  /*82d0*/  ISETP.GT.AND P4, PT, R0.reuse, 0x10, P3 ;  /* 0x000000100000780c */ /* 0x040fe20001f84270 */
[-C--:B------:R-:W-:Y:S01]  /*82e0*/  FMUL R103, R103, R154.reuse ;  /* 0x0000009a67677220 */ /* 0x080fe20000400000 */
[----:B------:R-:W-:Y:S01]  /*82f0*/  F2FP.BF16.F32.PACK_AB R97, RZ, R97 ;  /* 0x00000061ff61723e */ /* 0x000fe200000010ff */
[----:B------:R-:W-:Y:S01]  /*8300*/  @P5 STG.E.U16 desc[UR36][R8.64+0x12], R93 ;  /* 0x0000125d08005986 */ /* 0x000fe2000c101524 */
[----:B------:R-:W-:Y:S01]  /*8310*/  ISETP.GT.AND P5, PT, R0, 0x11, P0 ;  /* 0x000000110000780c */ /* 0x000fe200007a4270 */
        /* <DEDUP_REMOVED lines=74> */
[-C--:B------:R-:W-:Y:S01]  /*87c0*/  FMUL R125, R125, R154.reuse ;  /* 0x0000009a7d7d7220 */ /* 0x080fe20000400000 */
[----:B------:R-:W-:Y:S01]  /*87d0*/  F2FP.BF16.F32.PACK_AB R119, RZ, R119 ;  /* 0x00000077ff77723e */ /* 0x000fe200000010ff */
[----:B------:R-:W-:Y:S01]  /*87e0*/  FMUL R126, R126, R154 ;  /* 0x0000009a7e7e7220 */ /* 0x000fe20000400000 */
[----:B------:R-:W-:Y:S01]  /*87f0*/  F2FP.BF16.F32.PACK_AB R120, RZ, R120 ;  /* 0x00000078ff78723e */ /* 0x000fe200000010ff */
        /* <DEDUP_REMOVED lines=87> */
[----:B------:R-:W-:Y:S01]  /*8d70*/  SHF.L.U64.HI R15, R4, 0x8, R5 ;  /* 0x00000008040f7819 */ /* 0x000fe20000010205 */
[----:B------:R-:W-:Y:S01]  /*8d80*/  @P2 STG.E.U16 desc[UR36][R8.64+0xa2], R129 ;  /* 0x0000a28108002986 */ /* 0x000fe2000c101524 */
[----:B------:R-:W-:Y:S01]  /*8d90*/  ISETP.GT.AND P2, PT, R0, 0x59, P3 ;  /* 0x000000590000780c */ /* 0x000fe20001f44270 */
[-C--:B------:R-:W-:Y:S01]  /*8da0*/  FMUL R25, R25, R154.reuse ;  /* 0x0000009a19197220 */ /* 0x080fe20000400000 */
[----:B------:R-:W-:Y:S01]  /*8db0*/  SHF.L.U32 R21, R4, 0x8, RZ ;  /* 0x0000000804157819 */ /* 0x000fe200000006ff */
[----:B------:R-:W-:Y:S01]  /*8dc0*/  @P5 STG.E.U16 desc[UR36][R10.64+0xa0], R130 ;  /* 0x0000a0820a005986 */ /* 0x000fe2000c101524 */
[----:B------:R-:W-:Y:S01]  /*8dd0*/  ISETP.GT.AND P5, PT, R0, 0x58, P0 ;  /* 0x000000580000780c */ /* 0x000fe200007a4270 */
        /* <DEDUP_REMOVED lines=26> */
[-C--:B------:R-:W-:Y:S01]  /*8f80*/  FMUL R32, R32, R154.reuse ;  /* 0x0000009a20207220 */ /* 0x080fe20000400000 */
[----:B------:R-:W-:Y:S01]  /*8f90*/  F2FP.BF16.F32.PACK_AB R25, RZ, R25 ;  /* 0x00000019ff19723e */ /* 0x000fe200000010ff */
[----:B------:R-:W-:Y:S01]  /*8fa0*/  FMUL R33, R33, R154 ;  /* 0x0000009a21217220 */ /* 0x000fe20000400000 */
        /* <DEDUP_REMOVED lines=26> */
[----:B------:R-:W-:Y:S01]  /*9150*/  F2FP.BF16.F32.PACK_AB R33, RZ, R33 ;  /* 0x00000021ff21723e */ /* 0x000fe200000010ff */
[----:B------:R-:W-:Y:S01]  /*9160*/  FMUL R41, R41, R154 ;  /* 0x0000009a29297220 */ /* 0x000fe20000400000 */
[----:B------:R-:W-:Y:S01]  /*9170*/  F2FP.BF16.F32.PACK_AB R34, RZ, R34 ;  /* 0x00000022ff22723e */ /* 0x000fe200000010ff */
[-C--:B------:R-:W-:Y:S01]  /*9180*/  FMUL R42, R42, R154.reuse ;  /* 0x0000009a2a2a7220 */ /* 0x080fe20000400000 */
[----:B------:R-:W-:Y:S01]  /*9190*/  F2FP.BF16.F32.PACK_AB R35, RZ, R35 ;  /* 0x00000023ff23723e */ /* 0x000fe200000010ff */
[----:B------:R-:W-:Y:S01]  /*91a0*/  @P4 STG.E.U16 desc[UR36][R10.64+0xd2], R143 ;  /* 0x0000d28f0a004986 */ /* 0x000fe2000c101524 */
[C---:B------:R-:W-:Y:S01]  /*91b0*/  ISETP.GT.AND P4, PT, R0.reuse, 0x71, P0 ;  /* 0x000000710000780c */ /* 0x040fe20000784270 */
[----:B------:R-:W-:Y:S01]  /*91c0*/  FMUL R43, R43, R154 ;  /* 0x0000009a2b2b7220 */ /* 0x000fe20000400000 */
[----:B------:R-:W-:Y:S01]  /*91d0*/  F2FP.BF16.F32.PACK_AB R36, RZ, R36 ;  /* 0x00000024ff24723e */ /* 0x000fe200000010ff */
[----:B------:R-:W-:Y:S01]  /*91e0*/  @P5 STG.E.U16 desc[UR36][R8.64+0xe0], R144 ;  /* 0x0000e09008005986 */ /* 0x000fe2000c101524 */
[----:B------:R-:W-:Y:S01]  /*91f0*/  ISETP.GT.AND P5, PT, R0, 0x70, P0 ;  /* 0x000000700000780c */ /* 0x000fe200007a4270 */
[----:B------:R-:W-:Y:S01]  /*9200*/  @P1 IMAD.MOV.U32 R4, RZ, RZ, R8 ;  /* 0x000000ffff041224 */ /* 0x000fe200078e0008 */
[----:B------:R-:W-:Y:S01]  /*9210*/  F2FP.BF16.F32.PACK_AB R37, RZ, R37 ;  /* 0x00000025ff25723e */ /* 0x000fe200000010ff */
[----:B------:R-:W-:Y:S01]  /*9220*/  @P1 IMAD.MOV.U32 R5, RZ, RZ, R9 ;  /* 0x000000ffff051224 */ /* 0x000fe200078e0009 */
[----:B------:R-:W-:Y:S01]  /*9230*/  F2FP.BF16.F32.PACK_AB R38, RZ, R38 ;  /* 0x00000026ff26723e */ /* 0x000fe200000010ff */
[-C--:B------:R-:W-:Y:S01]  /*9240*/  FMUL R44, R44, R154.reuse ;  /* 0x0000009a2c2c7220 */ /* 0x080fe20000400000 */
[----:B------:R-:W-:Y:S01]  /*9250*/  F2FP.BF16.F32.PACK_AB R39, RZ, R39 ;  /* 0x00000027ff27723e */ /* 0x000fe200000010ff */
[----:B------:R-:W-:Y:S01]  /*9260*/  FMUL R45, R45, R154 ;  /* 0x0000009a2d2d7220 */ /* 0x000fe20000400000 */
[----:B------:R0:W-:Y:S01]  /*9270*/  @P1 STG.E.U16 desc[UR36][R4.64+0xe2], R145 ;  /* 0x0000e29104001986 */ /* 0x0001e2000c101524 */
[----:B------:R-:W-:Y:S01]  /*9280*/  IADD3 R12, P1, P2, R7, R8, R21 ;  /* 0x00000008070c7210 */ /* 0x000fe20007a3e015 */
[----:B------:R-:W-:Y:S01]  /*9290*/  FMUL R46, R46, R154 ;  /* 0x0000009a2e2e7220 */ /* 0x000fe20000400000 */
[----:B------:R-:W-:Y:S01]  /*92a0*/  F2FP.BF16.F32.PACK_AB R40, RZ, R40 ;  /* 0x00000028ff28723e */ /* 0x000fe200000010ff */
[-C--:B------:R-:W-:Y:S01]  /*92b0*/  FMUL R47, R47, R154.reuse ;  /* 0x0000009a2f2f7220 */ /* 0x080fe20000400000 */
[----:B------:R-:W-:Y:S01]  /*92c0*/  IADD3.X R13, R6, R9, R15, P1, P2 ;  /* 0x00000009060d7210 */ /* 0x000fe20000fe440f */
[-C--:B------:R-:W-:Y:S01]  /*92d0*/  FMUL R48, R48, R154.reuse ;  /* 0x0000009a30307220 */ /* 0x080fe20000400000 */
[----:B------:R-:W-:Y:S01]  /*92e0*/  ISETP.GT.AND P1, PT, R3, 0x80, PT ;  /* 0x000000800300780c */ /* 0x000fe20003f24270 */
[-C--:B------:R-:W-:Y:S01]  /*92f0*/  FMUL R49, R49, R154.reuse ;  /* 0x0000009a31317220 */ /* 0x080fe20000400000 */
[----:B------:R-:W-:Y:S01]  /*9300*/  ISETP.GT.AND P2, PT, R3, 0x88, PT ;  /* 0x000000880300780c */ /* 0x000fe20003f44270 */
[----:B------:R-:W-:Y:S01]  /*9310*/  FMUL R50, R50, R154 ;  /* 0x0000009a32327220 */ /* 0x000fe20000400000 */
[----:B------:R-:W-:Y:S01]  /*9320*/  F2FP.BF16.F32.PACK_AB R41, RZ, R41 ;  /* 0x00000029ff29723e */ /* 0x000fe200000010ff */
[----:B0-----:R-:W-:Y:S01]  /*9330*/  @P5 IMAD.MOV.U32 R4, RZ, RZ, R10 ;  /* 0x000000ffff045224 */ /* 0x001fe200078e000a */
[----:B------:R-:W-:Y:S01]  /*9340*/  F2FP.BF16.F32.PACK_AB R42, RZ, R42 ;  /* 0x0000002aff2a723e */ /* 0x000fe200000010ff */
[----:B------:R-:W-:Y:S01]  /*9350*/  @P5 IMAD.MOV.U32 R5, RZ, RZ, R11 ;  /* 0x000000ffff055224 */ /* 0x000fe200078e000b */
[----:B------:R-:W-:Y:S01]  /*9360*/  F2FP.BF16.F32.PACK_AB R43, RZ, R43 ;  /* 0x0000002bff2b723e */ /* 0x000fe200000010ff */
[----:B------:R-:W-:Y:S01]  /*9370*/  FMUL R51, R51, R154 ;  /* 0x0000009a33337220 */ /* 0x000fe20000400000 */
[----:B------:R-:W-:Y:S01]  /*9380*/  F2FP.BF16.F32.PACK_AB R44, RZ, R44 ;  /* 0x0000002cff2c723e */ /* 0x000fe200000010ff */
[-C--:B------:R-:W-:Y:S01]  /*9390*/  FMUL R52, R52, R154.reuse ;  /* 0x0000009a34347220 */ /* 0x080fe20000400000 */
[----:B------:R0:W-:Y:S01]  /*93a0*/  @P5 STG.E.U16 desc[UR36][R4.64+0xe0], R146 ;  /* 0x0000e09204005986 */ /* 0x0001e2000c101524 */
[C---:B------:R-:W-:Y:S01]  /*93b0*/  ISETP.GT.AND P5, PT, R0.reuse, 0x78, P3 ;  /* 0x000000780000780c */ /* 0x040fe20001fa4270 */
[-C--:B------:R-:W-:Y:S01]  /*93c0*/  FMUL R53, R53, R154.reuse ;  /* 0x0000009a35357220 */ /* 0x080fe20000400000 */
[C---:B------:R-:W-:Y:S01]  /*93d0*/  ISETP.GT.AND P3, PT, R0.reuse, 0x79, P3 ;  /* 0x000000790000780c */ /* 0x040fe20001f64270 */
[----:B------:R-:W-:Y:S01]  /*93e0*/  @P4 STG.E.U16 desc[UR36][R10.64+0xe2], R147 ;  /* 0x0000e2930a004986 */ /* 0x000fe2000c101524 */
[----:B------:R-:W-:Y:S01]  /*93f0*/  ISETP.GT.AND P4, PT, R0, 0x78, P0 ;  /* 0x000000780000780c */ /* 0x000fe20000784270 */
[-C--:B------:R-:W-:Y:S01]  /*9400*/  FMUL R54, R54, R154.reuse ;  /* 0x0000009a36367220 */ /* 0x080fe20000400000 */
[----:B------:R-:W-:Y:S01]  /*9410*/  ISETP.GT.AND P0, PT, R0, 0x79, P0 ;  /* 0x000000790000780c */ /* 0x000fe20000704270 */
[-C--:B------:R-:W-:Y:S01]  /*9420*/  FMUL R55, R55, R154.reuse ;  /* 0x0000009a37377220 */ /* 0x080fe20000400000 */
[----:B------:R-:W-:Y:S01]  /*9430*/  F2FP.BF16.F32.PACK_AB R45, RZ, R45 ;  /* 0x0000002dff2d723e */ /* 0x000fe200000010ff */
[----:B------:R-:W-:Y:S01]  /*9440*/  FMUL R56, R56, R154 ;  /* 0x0000009a38387220 */ /* 0x000fe20000400000 */
[----:B------:R-:W-:Y:S01]  /*9450*/  F2FP.BF16.F32.PACK_AB R46, RZ, R46 ;  /* 0x0000002eff2e723e */ /* 0x000fe200000010ff */
[----:B------:R-:W-:Y:S01]  /*9460*/  FMUL R57, R57, R154 ;  /* 0x0000009a39397220 */ /* 0x000fe20000400000 */
[----:B------:R-:W-:Y:S01]  /*9470*/  F2FP.BF16.F32.PACK_AB R47, RZ, R47 ;  /* 0x0000002fff2f723e */ /* 0x000fe200000010ff */
[----:B------:R-:W-:Y:S01]  /*9480*/  @P5 STG.E.U16 desc[UR36][R8.64+0xf0], R148 ;  /* 0x0000f09408005986 */ /* 0x000fe2000c101524 */
[----:B0-----:R-:W-:Y:S01]  /*9490*/  IADD3 R4, P5, R21, R8, RZ ;  /* 0x0000000815047210 */ /* 0x001fe20007fbe0ff */
[----:B------:R-:W-:Y:S01]  /*94a0*/  FMUL R58, R58, R154 ;  /* 0x0000009a3a3a7220 */ /* 0x000fe20000400000 */
[----:B------:R-:W-:Y:S01]  /*94b0*/  F2FP.BF16.F32.PACK_AB R48, RZ, R48 ;  /* 0x00000030ff30723e */ /* 0x000fe200000010ff */
[----:B------:R0:W-:Y:S01]  /*94c0*/  @P3 STG.E.U16 desc[UR36][R8.64+0xf2], R149 ;  /* 0x0000f29508003986 */ /* 0x0001e2000c101524 */
[C---:B------:R-:W-:Y:S01]  /*94d0*/  ISETP.GT.AND P3, PT, R0.reuse, RZ, P1 ;  /* 0x000000ff0000720c */ /* 0x040fe20000f64270 */
[----:B------:R-:W-:Y:S01]  /*94e0*/  IMAD.X R5, R15, 0x1, R9, P5 ;  /* 0x000000010f057824 */ /* 0x000fe200028e0609 */
[C---:B------:R-:W-:Y:S01]  /*94f0*/  ISETP.GT.AND P5, PT, R0.reuse, RZ, P2 ;  /* 0x000000ff0000720c */ /* 0x040fe200017a4270 */
        /* <DEDUP_REMOVED lines=8> */
[----:B------:R-:W-:Y:S01]  /*9580*/  FMUL R61, R61, R154 ;  /* 0x0000009a3d3d7220 */ /* 0x000fe20000400000 */
[----:B------:R-:W-:Y:S01]  /*9590*/  F2FP.BF16.F32.PACK_AB R51, RZ, R51 ;  /* 0x00000033ff33723e */ /* 0x000fe200000010ff */
[----:B------:R-:W-:Y:S01]  /*95a0*/  @P3 STG.E.U16 desc[UR36][R4.64], R24 ;  /* 0x0000001804003986 */ /* 0x000fe2000c101524 */
[C---:B0-----:R-:W-:Y:S01]  /*95b0*/  IADD3 R8, P3, R7.reuse, R4, RZ ;  /* 0x0000000407087210 */ /* 0x041fe20007f7e0ff */
[----:B------:R-:W-:Y:S01]  /*95c0*/  FMUL R62, R62, R154 ;  /* 0x0000009a3e3e7220 */ /* 0x000fe20000400000 */
[----:B------:R-:W-:Y:S01]  /*95d0*/  F2FP.BF16.F32.PACK_AB R52, RZ, R52 ;  /* 0x00000034ff34723e */ /* 0x000fe200000010ff */
[----:B------:R-:W-:Y:S01]  /*95e0*/  @P4 STG.E.U16 desc[UR36][R4.64+0x2], R25 ;  /* 0x0000021904004986 */ /* 0x000fe2000c101524 */
[----:B------:R-:W-:Y:S01]  /*95f0*/  IADD3 R14, P4, R7, R4, RZ ;  /* 0x00000004070e7210 */ /* 0x000fe20007f9e0ff */
[--C-:B------:R-:W-:Y:S01]  /*9600*/  IMAD.X R9, R6, 0x1, R5.reuse, P3 ;  /* 0x0000000106097824 */ /* 0x100fe200018e0605 */
[----:B------:R-:W-:Y:S01]  /*9610*/  ISETP.GT.AND P3, PT, R0, 0x9, P2 ;  /* 0x000000090000780c */ /* 0x000fe20001764270 */
[-C--:B------:R-:W-:Y:S01]  /*9620*/  FMUL R63, R63, R154.reuse ;  /* 0x0000009a3f3f7220 */ /* 0x080fe20000400000 */
[----:B------:R-:W-:Y:S01]  /*9630*/  F2FP.BF16.F32.PACK_AB R53, RZ, R53 ;  /* 0x00000035ff35723e */ /* 0x000fe200000010ff */
[----:B------:R-:W-:Y:S01]  /*9640*/  IMAD.X R15, R6, 0x1, R5, P4 ;  /* 0x00000001060f7824 */ /* 0x000fe200020e0605 */
[----:B------:R-:W-:Y:S01]  /*9650*/  ISETP.GT.AND P4, PT, R0, 0x8, P1 ;  /* 0x000000080000780c */ /* 0x000fe20000f84270 */
[----:B------:R-:W-:Y:S01]  /*9660*/  FMUL R64, R64, R154 ;  /* 0x0000009a40407220 */ /* 0x000fe20000400000 */
[----:B------:R-:W-:Y:S01]  /*9670*/  F2FP.BF16.F32.PACK_AB R54, RZ, R54 ;  /* 0x00000036ff36723e */ /* 0x000fe200000010ff */
[-C--:B------:R-:W-:Y:S01]  /*9680*/  FMUL R65, R65, R154.reuse ;  /* 0x0000009a41417220 */ /* 0x080fe20000400000 */
        /* <DEDUP_REMOVED lines=13> */
[-C--:B------:R-:W-:Y:S01]  /*9760*/  FMUL R70, R70, R154.reuse ;  /* 0x0000009a46467220 */ /* 0x080fe20000400000 */
[----:B------:R-:W-:Y:S01]  /*9770*/  @P5 STG.E.U16 desc[UR36][R4.64+0x12], R29 ;  /* 0x0000121d04005986 */ /* 0x000fe2000c101524 */
[C---:B------:R-:W-:Y:S01]  /*9780*/  ISETP.GT.AND P5, PT, R0.reuse, 0x11, P1 ;  /* 0x000000110000780c */ /* 0x040fe20000fa4270 */
[----:B------:R-:W-:Y:S01]  /*9790*/  FMUL R71, R71, R154 ;  /* 0x0000009a47477220 */ /* 0x000fe20000400000 */
[----:B------:R-:W-:Y:S01]  /*97a0*/  F2FP.BF16.F32.PACK_AB R58, RZ, R58 ;  /* 0x0000003aff3a723e */ /* 0x000fe200000010ff */
[----:B------:R-:W-:Y:S01]  /*97b0*/  @P0 STG.E.U16 desc[UR36][R8.64+0x10], R30 ;  /* 0x0000101e08000986 */ /* 0x000fe2000c101524 */
[----:B------:R-:W-:Y:S01]  /*97c0*/  ISETP.GT.AND P0, PT, R0, 0x10, P2 ;  /* 0x000000100000780c */ /* 0x000fe20001704270 */
        /* <DEDUP_REMOVED lines=11> */
[----:B------:R-:W-:Y:S01]  /*9880*/  ISETP.GT.AND P5, PT, R0, 0x19, P1 ;  /* 0x000000190000780c */ /* 0x000fe20000fa4270 */
[--C-:B------:R-:W-:Y:S01]  /*9890*/  @P0 IMAD.MOV.U32 R6, RZ, RZ, R12.reuse ;  /* 0x000000ffff060224 */ /* 0x100fe200078e000c */
[----:B------:R-:W-:Y:S01]  /*98a0*/  @P0 MOV R7, R13 ;  /* 0x0000000d00070202 */ /* 0x000fe20000000f00 */
[----:B------:R-:W-:Y:S01]  /*98b0*/  FMUL R75, R75, R154 ;  /* 0x0000009a4b4b7220 */ /* 0x000fe20000400000 */
[----:B------:R-:W-:Y:S01]  /*98c0*/  F2FP.BF16.F32.PACK_AB R62, RZ, R62 ;  /* 0x0000003eff3e723e */ /* 0x000fe200000010ff */
[-C--:B------:R-:W-:Y:S01]  /*98d0*/  FMUL R76, R76, R154.reuse ;  /* 0x0000009a4c4c7220 */ /* 0x080fe20000400000 */
[----:B------:R-:W-:Y:S01]  /*98e0*/  F2FP.BF16.F32.PACK_AB R63, RZ, R63 ;  /* 0x0000003fff3f723e */ /* 0x000fe200000010ff */
[----:B------:R0:W-:Y:S01]  /*98f0*/  @P0 STG.E.U16 desc[UR36][R6.64+0x20], R34 ;  /* 0x0000202206000986 */ /* 0x0001e2000c101524 */
        /* <DEDUP_REMOVED lines=11> */
[--C-:B0-----:R-:W-:Y:S01]  /*99b0*/  @P3 IMAD.MOV.U32 R6, RZ, RZ, R12.reuse ;  /* 0x000000ffff063224 */ /* 0x101fe200078e000c */
[----:B------:R-:W-:Y:S01]  /*99c0*/  F2FP.BF16.F32.PACK_AB R69, RZ, R69 ;  /* 0x00000045ff45723e */ /* 0x000fe200000010ff */
[--C-:B------:R-:W-:Y:S01]  /*99d0*/  @P3 IMAD.MOV.U32 R7, RZ, RZ, R13.reuse ;  /* 0x000000ffff073224 */ /* 0x100fe200078e000d */
[----:B------:R-:W-:Y:S01]  /*99e0*/  F2FP.BF16.F32.PACK_AB R70, RZ, R70 ;  /* 0x00000046ff46723e */ /* 0x000fe200000010ff */
[-C--:B------:R-:W-:Y:S01]  /*99f0*/  FMUL R82, R82, R154.reuse ;  /* 0x0000009a52527220 */ /* 0x080fe20000400000 */
[----:B------:R-:W-:Y:S01]  /*9a00*/  F2FP.BF16.F32.PACK_AB R71, RZ, R71 ;  /* 0x00000047ff47723e */ /* 0x000fe200000010ff */
[-C--:B------:R-:W-:Y:S01]  /*9a10*/  FMUL R83, R83, R154.reuse ;  /* 0x0000009a53537220 */ /* 0x080fe20000400000 */
[----:B------:R0:W-:Y:S01]  /*9a20*/  @P3 STG.E.U16 desc[UR36][R6.64+0x22], R35 ;  /* 0x0000222306003986 */ /* 0x0001e2000c101524 */
        /* <DEDUP_REMOVED lines=11> */
[----:B0-----:R-:W-:Y:S01]  /*9ae0*/  @P0 IMAD.MOV.U32 R6, RZ, RZ, R12 ;  /* 0x000000ffff060224 */ /* 0x001fe200078e000c */
[----:B------:R-:W-:Y:S01]  /*9af0*/  F2FP.BF16.F32.PACK_AB R75, RZ, R75 ;  /* 0x0000004bff4b723e */ /* 0x000fe200000010ff */
[----:B------:R-:W-:Y:S01]  /*9b00*/  @P0 IMAD.MOV.U32 R7, RZ, RZ, R13 ;  /* 0x000000ffff070224 */ /* 0x000fe200078e000d */
[----:B------:R-:W-:Y:S01]  /*9b10*/  F2FP.BF16.F32.PACK_AB R76, RZ, R76 ;  /* 0x0000004cff4c723e */ /* 0x000fe200000010ff */
[----:B------:R-:W-:Y:S01]  /*9b20*/  FMUL R87, R87, R154 ;  /* 0x0000009a57577220 */ /* 0x000fe20000400000 */
[----:B------:R-:W-:-:S02]  /*9b30*/  F2FP.BF16.F32.PACK_AB R77, RZ, R77 ;  /* 0x0000004dff4d723e */ /* 0x000fc400000010ff */
[----:B------:R0:W-:Y:S01]  /*9b40*/  @P0 STG.E.U16 desc[UR36][R6.64+0x30], R38 ;  /* 0x0000302606000986 */ /* 0x0001e2000c101524 */
[----:B------:R-:W-:Y:S02]  /*9b50*/  ISETP.GT.AND P0, PT, R0, 0x20, P2 ;  /* 0x000000200000780c */ /* 0x000fe40001704270 */
[----:B------:R-:W-:Y:S02]  /*9b60*/  F2FP.BF16.F32.PACK_AB R78, RZ, R78 ;  /* 0x0000004eff4e723e */ /* 0x000fe400000010ff */
[----:B------:R-:W-:Y:S02]  /*9b70*/  F2FP.BF16.F32.PACK_AB R79, RZ, R79 ;  /* 0x0000004fff4f723e */ /* 0x000fe400000010ff */
[----:B------:R-:W-:Y:S02]  /*9b80*/  F2FP.BF16.F32.PACK_AB R80, RZ, R80 ;  /* 0x00000050ff50723e */ /* 0x000fe400000010ff */
[----:B------:R-:W-:Y:S02]  /*9b90*/  F2FP.BF16.F32.PACK_AB R81, RZ, R81 ;  /* 0x00000051ff51723e */ /* 0x000fe400000010ff */
[----:B------:R-:W-:Y:S01]  /*9ba0*/  F2FP.BF16.F32.PACK_AB R82, RZ, R82 ;  /* 0x00000052ff52723e */ /* 0x000fe200000010ff */
[----:B0-----:R-:W-:Y:S01]  /*9bb0*/  @P3 IMAD.MOV.U32 R6, RZ, RZ, R12 ;  /* 0x000000ffff063224 */ /* 0x001fe200078e000c */
[----:B------:R-:W-:Y:S01]  /*9bc0*/  F2FP.BF16.F32.PACK_AB R83, RZ, R83 ;  /* 0x00000053ff53723e */ /* 0x000fe200000010ff */
[----:B------:R-:W-:Y:S01]  /*9bd0*/  @P3 IMAD.MOV.U32 R7, RZ, RZ, R13 ;  /* 0x000000ffff073224 */ /* 0x000fe200078e000d */
[----:B------:R-:W-:-:S02]  /*9be0*/  F2FP.BF16.F32.PACK_AB R84, RZ, R84 ;  /* 0x00000054ff54723e */ /* 0x000fc400000010ff */
[----:B------:R-:W-:Y:S02]  /*9bf0*/  F2FP.BF16.F32.PACK_AB R85, RZ, R85 ;  /* 0x00000055ff55723e */ /* 0x000fe400000010ff */
[----:B------:R0:W-:Y:S01]  /*9c00*/  @P3 STG.E.U16 desc[UR36][R6.64+0x32], R39 ;  /* 0x0000322706003986 */ /* 0x0001e2000c101524 */
[C---:B------:R-:W-:Y:S02]  /*9c10*/  ISETP.GT.AND P3, PT, R0.reuse, 0x21, P2 ;  /* 0x000000210000780c */ /* 0x040fe40001764270 */
[----:B------:R-:W-:Y:S01]  /*9c20*/  F2FP.BF16.F32.PACK_AB R86, RZ, R86 ;  /* 0x00000056ff56723e */ /* 0x000fe200000010ff */
[----:B------:R-:W-:Y:S01]  /*9c30*/  @P4 STG.E.U16 desc[UR36][R4.64+0x40], R40 ;  /* 0x0000402804004986 */ /* 0x000fe2000c101524 */
[C---:B------:R-:W-:Y:S02]  /*9c40*/  ISETP.GT.AND P4, PT, R0.reuse, 0x28, P1 ;  /* 0x000000280000780c */ /* 0x040fe40000f84270 */
[----:B------:R-:W-:Y:S01]  /*9c50*/  F2FP.BF16.F32.PACK_AB R87, RZ, R87 ;  /* 0x00000057ff57723e */ /* 0x000fe200000010ff */
[----:B------:R-:W-:Y:S01]  /*9c60*/  @P5 STG.E.U16 desc[UR36][R4.64+0x42], R41 ;  /* 0x0000422904005986 */ /* 0x000fe2000c101524 */
[----:B------:R-:W-:Y:S01]  /*9c70*/  ISETP.GT.AND P5, PT, R0, 0x29, P1 ;  /* 0x000000290000780c */ /* 0x000fe20000fa4270 */
[----:B0-----:R-:W-:-:S02]  /*9c80*/  @P0 IMAD.MOV.U32 R6, RZ, RZ, R12 ;  /* 0x000000ffff060224 */ /* 0x001fc400078e000c */
[----:B------:R-:W-:-:S05]  /*9c90*/  @P0 IMAD.MOV.U32 R7, RZ, RZ, R13 ;  /* 0x000000ffff070224 */ /* 0x000fca00078e000d */
[----:B------:R0:W-:Y:S01]  /*9ca0*/  @P0 STG.E.U16 desc[UR36][R6.64+0x40], R42 ;  /* 0x0000402a06000986 */ /* 0x0001e2000c101524 */
[----:B------:R-:W-:Y:S02]  /*9cb0*/  ISETP.GT.AND P0, PT, R0, 0x28, P2 ;  /* 0x000000280000780c */ /* 0x000fe40001704270 */
[----:B0-----:R-:W-:Y:S01]  /*9cc0*/  @P3 MOV R6, R12 ;  /* 0x0000000c00063202 */ /* 0x001fe20000000f00 */
[----:B------:R-:W-:-:S05]  /*9cd0*/  @P3 IMAD.MOV.U32 R7, RZ, RZ, R13 ;  /* 0x000000ffff073224 */ /* 0x000fca00078e000d */
[----:B------:R0:W-:Y:S01]  /*9ce0*/  @P3 STG.E.U16 desc[UR36][R6.64+0x42], R43 ;  /* 0x0000422b06003986 */ /* 0x0001e2000c101524 */
[----:B------:R-:W-:-:S03]  /*9cf0*/  ISETP.GT.AND P3, PT, R0, 0x29, P2 ;  /* 0x000000290000780c */ /* 0x000fc60001764270 */
[----:B------:R-:W-:Y:S01]  /*9d00*/  @P4 STG.E.U16 desc[UR36][R4.64+0x50], R44 ;  /* 0x0000502c04004986 */ /* 0x000fe2000c101524 */
[----:B------:R-:W-:-:S03]  /*9d10*/  ISETP.GT.AND P4, PT, R0, 0x30, P1 ;  /* 0x000000300000780c */ /* 0x000fc60000f84270 */
[----:B------:R-:W-:Y:S01]  /*9d20*/  @P5 STG.E.U16 desc[UR36][R4.64+0x52], R45 ;  /* 0x0000522d04005986 */ /* 0x000fe2000c101524 */
[----:B------:R-:W-:Y:S01]  /*9d30*/  ISETP.GT.AND P5, PT, R0, 0x31, P1 ;  /* 0x000000310000780c */ /* 0x000fe20000fa4270 */
[----:B0-----:R-:W-:Y:S02]  /*9d40*/  @P0 IMAD.MOV.U32 R6, RZ, RZ, R12 ;  /* 0x000000ffff060224 */ /* 0x001fe400078e000c */
[----:B------:R-:W-:-:S05]  /*9d50*/  @P0 IMAD.MOV.U32 R7, RZ, RZ, R13 ;  /* 0x000000ffff070224 */ /* 0x000fca00078e000d */
[----:B------:R0:W-:Y:S01]  /*9d60*/  @P0 STG.E.U16 desc[UR36][R6.64+0x50], R46 ;  /* 0x0000502e06000986 */ /* 0x0001e2000c101524 */
[----:B------:R-:W-:Y:S01]  /*9d70*/  ISETP.GT.AND P0, PT, R0, 0x30, P2 ;  /* 0x000000300000780c */ /* 0x000fe20001704270 */
[----:B0-----:R-:W-:Y:S02]  /*9d80*/  @P3 IMAD.MOV.U32 R6, RZ, RZ, R12 ;  /* 0x000000ffff063224 */ /* 0x001fe400078e000c */
        /* <DEDUP_REMOVED lines=11> */
[----:B0-----:R-:W-:Y:S01]  /*9e40*/  @P3 IMAD.MOV.U32 R6, RZ, RZ, R12 ;  /* 0x000000ffff063224 */ /* 0x001fe200078e000c */
[----:B------:R-:W-:-:S05]  /*9e50*/  @P3 MOV R7, R13 ;  /* 0x0000000d00073202 */ /* 0x000fca0000000f00 */
        /* <DEDUP_REMOVED lines=29> */
[----:B------:R-:W-:Y:S02]  /*a030*/  ISETP.GT.AND P5, PT, R0, 0x51, P1 ;  /* 0x000000510000780c */ /* 0x000fe40000fa4270 */
[----:B0-----:R-:W-:Y:S01]  /*a040*/  @P0 MOV R6, R12 ;  /* 0x0000000c00060202 */ /* 0x001fe20000000f00 */
        /* <DEDUP_REMOVED lines=23> */
[----:B0-----:R-:W-:Y:S01]  /*a1c0*/  @P0 IMAD.MOV.U32 R6, RZ, RZ, R12 ;  /* 0x000000ffff060224 */ /* 0x001fe200078e000c */
[----:B------:R-:W-:-:S05]  /*a1d0*/  @P0 MOV R7, R13 ;  /* 0x0000000d00070202 */ /* 0x000fca0000000f00 */
        /* <DEDUP_REMOVED lines=25> */
[----:B------:R-:W-:Y:S02]  /*a370*/  ISETP.GT.AND P0, PT, R0, 0x70, P2 ;  /* 0x000000700000780c */ /* 0x000fe40001704270 */
[----:B0-----:R-:W-:Y:S01]  /*a380*/  @P3 MOV R6, R12 ;  /* 0x0000000c00063202 */ /* 0x001fe20000000f00 */
[----:B------:R-:W-:-:S05]  /*a390*/  @P3 IMAD.MOV.U32 R7, RZ, RZ, R13 ;  /* 0x000000ffff073224 */ /* 0x000fca00078e000d */
[----:B------:R0:W-:Y:S01]  /*a3a0*/  @P3 STG.E.U16 desc[UR36][R6.64+0xd2], R79 ;  /* 0x0000d24f06003986 */ /* 0x0001e2000c101524 */
[C---:B------:R-:W-:Y:S02]  /*a3b0*/  ISETP.GT.AND P3, PT, R0.reuse, 0x78, P1 ;  /* 0x000000780000780c */ /* 0x040fe40000f64270 */
[C---:B------:R-:W-:Y:S01]  /*a3c0*/  ISETP.GT.AND P1, PT, R0.reuse, 0x79, P1 ;  /* 0x000000790000780c */ /* 0x040fe20000f24270 */
[----:B------:R-:W-:Y:S01]  /*a3d0*/  @P4 STG.E.U16 desc[UR36][R4.64+0xe0], R80 ;  /* 0x0000e05004004986 */ /* 0x000fe2000c101524 */
[----:B------:R-:W-:-:S03]  /*a3e0*/  ISETP.GT.AND P4, PT, R0, 0x71, P2 ;  /* 0x000000710000780c */ /* 0x000fc60001784270 */
[----:B------:R-:W-:Y:S01]  /*a3f0*/  @P5 STG.E.U16 desc[UR36][R4.64+0xe2], R81 ;  /* 0x0000e25104005986 */ /* 0x000fe2000c101524 */
[C---:B------:R-:W-:Y:S02]  /*a400*/  ISETP.GT.AND P5, PT, R0.reuse, 0x78, P2 ;  /* 0x000000780000780c */ /* 0x040fe400017a4270 */
[----:B------:R-:W-:Y:S01]  /*a410*/  ISETP.GT.AND P2, PT, R0, 0x79, P2 ;  /* 0x000000790000780c */ /* 0x000fe20001744270 */
[----:B0-----:R-:W-:Y:S02]  /*a420*/  @P0 IMAD.MOV.U32 R6, RZ, RZ, R12 ;  /* 0x000000ffff060224 */ /* 0x001fe400078e000c */
[----:B------:R-:W-:-:S05]  /*a430*/  @P0 IMAD.MOV.U32 R7, RZ, RZ, R13 ;  /* 0x000000ffff070224 */ /* 0x000fca00078e000d */
[----:B------:R0:W-:Y:S02]  /*a440*/  @P0 STG.E.U16 desc[UR36][R6.64+0xe0], R82 ;  /* 0x0000e05206000986 */ /* 0x0001e4000c101524 */
[----:B0-----:R-:W-:Y:S02]  /*a450*/  @P4 IMAD.MOV.U32 R6, RZ, RZ, R12 ;  /* 0x000000ffff064224 */ /* 0x001fe400078e000c */
[----:B------:R-:W-:-:S05]  /*a460*/  @P4 IMAD.MOV.U32 R7, RZ, RZ, R13 ;  /* 0x000000ffff074224 */ /* 0x000fca00078e000d */
[----:B------:R-:W-:Y:S04]  /*a470*/  @P4 STG.E.U16 desc[UR36][R6.64+0xe2], R83 ;  /* 0x0000e25306004986 */ /* 0x000fe8000c101524 */
[----:B------:R-:W-:Y:S04]  /*a480*/  @P3 STG.E.U16 desc[UR36][R4.64+0xf0], R84 ;  /* 0x0000f05404003986 */ /* 0x000fe8000c101524 */
[----:B------:R0:W-:Y:S02]  /*a490*/  @P1 STG.E.U16 desc[UR36][R4.64+0xf2], R85 ;  /* 0x0000f25504001986 */ /* 0x0001e4000c101524 */
[----:B0-----:R-:W-:-:S02]  /*a4a0*/  @P5 IMAD.MOV.U32 R4, RZ, RZ, R12 ;  /* 0x000000ffff045224 */ /* 0x001fc400078e000c */
[----:B------:R-:W-:-:S05]  /*a4b0*/  @P5 IMAD.MOV.U32 R5, RZ, RZ, R13 ;  /* 0x000000ffff055224 */ /* 0x000fca00078e000d */
[----:B------:R0:W-:Y:S04]  /*a4c0*/  @P5 STG.E.U16 desc[UR36][R4.64+0xf0], R86 ;  /* 0x0000f05604005986 */ /* 0x0001e8000c101524 */
[----:B------:R0:W-:Y:S02]  /*a4d0*/  @P2 STG.E.U16 desc[UR36][R12.64+0xf2], R87 ;  /* 0x0000f2570c002986 */ /* 0x0001e4000c101524 */
.L_x_280:
[----:B------:R-:W-:Y:S05]  /*a4e0*/  BSYNC B0 ;  /* 0x0000000000007941 */ /* 0x000fea0003800000 */
.L_x_28:
[----:B------:R-:W-:Y:S01]  /*a4f0*/  ULDC UR4, c[0x0][0xc] ;  /* 0x0000030000047ab9 */ /* 0x000fe20000000800 */
[----:B------:R-:W-:Y:S01]  /*a500*/  ULDC UR5, c[0x0][0x10] ;  /* 0x0000040000057ab9 */ /* 0x000fe20000000800 */
[----:B0-----:R-:W0:Y:S01]  /*a510*/  LDC R3, c[0x0][0x14] ;  /* 0x00000500ff037b82 */ /* 0x001e220000000800 */
[----:B------:R-:W-:Y:S01]  /*a520*/  UIMAD.WIDE.U32 UR4, UR4, UR5, URZ ;  /* 0x00000005040472a5 */ /* 0x000fe2000f8e003f */
[----:B------:R-:W-:Y:S01]  /*a530*/  PRMT R0, RZ, 0x7610, R0 ;  /* 0x00007610ff007816 */ /* 0x000fe20000000000 */
[----:B------:R-:W-:Y:S01]  /*a540*/  IMAD.MOV.U32 R23, RZ, RZ, -0x1 ;  /* 0xffffffffff177424 */ /* 0x000fe200078e00ff */
[----:B------:R-:W-:-:S03]  /*a550*/  MOV R153, 0xffffffff ;  /* 0xffffffff00997802 */ /* 0x000fc60000000f00 */
[----:B0-----:R-:W-:-:S04]  /*a560*/  IMAD.WIDE.U32 R16, R3, UR4, R16 ;  /* 0x0000000403107c25 */ /* 0x001fc8000f8e0010 */
[----:B------:R-:W-:Y:S01]  /*a570*/  IMAD R3, R3, UR5, RZ ;  /* 0x0000000503037c24 */ /* 0x000fe2000f8e02ff */
[----:B------:R-:W-:Y:S02]  /*a580*/  ULDC.64 UR4, c[0x0][0x650] ;  /* 0x0001940000047ab9 */ /* 0x000fe40000000a00 */
[----:B------:R-:W-:Y:S01]  /*a590*/  ISETP.GE.U32.AND P0, PT, R16, UR4, PT ;  /* 0x0000000410007c0c */ /* 0x000fe2000bf06070 */
[----:B------:R-:W-:-:S05]  /*a5a0*/  IMAD.IADD R17, R17, 0x1, R3 ;  /* 0x0000000111117824 */ /* 0x000fca00078e0203 */
[----:B------:R-:W-:-:S13]  /*a5b0*/  ISETP.GE.U32.AND.EX P0, PT, R17, UR5, PT, P0 ;  /* 0x0000000511007c0c */ /* 0x000fda000bf06100 */
[----:B------:R-:W-:Y:S05]  /*a5c0*/  @P0 BRA `(.L_x_281) ;  /* 0x0000000400640947 */ /* 0x000fea0003800000 */
[----:B------:R-:W0:Y:S01]  /*a5d0*/  S2R R12, SR_CTAID.X ;  /* 0x00000000000c7919 */ /* 0x000e220000002500 */
[----:B-12---:R-:W1:Y:S01]  /*a5e0*/  LDC.64 R10, c[0x0][0x628] ;  /* 0x00018a00ff0a7b82 */ /* 0x006e620000000a00 */
[----:B------:R-:W-:Y:S01]  /*a5f0*/  ULDC UR4, c[0x0][0x150] ;  /* 0x0000540000047ab9 */ /* 0x000fe20000000800 */
[----:B------:R-:W-:Y:S01]  /*a600*/  IMAD.MOV.U32 R8, RZ, RZ, R16 ;  /* 0x000000ffff087224 */ /* 0x000fe200078e0010 */
[----:B------:R-:W2:Y:S01]  /*a610*/  S2R R24, SR_CTAID.Y ;  /* 0x0000000000187919 */ /* 0x000ea20000002600 */
[----:B------:R-:W-:-:S04]  /*a620*/  IMAD.MOV.U32 R9, RZ, RZ, R17 ;  /* 0x000000ffff097224 */ /* 0x000fc800078e0011 */
[----:B------:R-:W2:Y:S08]  /*a630*/  LDC R21, c[0x0][0x144] ;  /* 0x00005100ff157b82 */ /* 0x000eb00000000800 */
[----:B------:R-:W2:Y:S08]  /*a640*/  LDC R0, c[0x0][0x630] ;  /* 0x00018c00ff007b82 */ /* 0x000eb00000000800 */
[----:B------:R-:W2:Y:S01]  /*a650*/  LDC.64 R14, c[0x0][0x620] ;  /* 0x00018800ff0e7b82 */ /* 0x000ea20000000a00 */
[----:B-1----:R-:W-:-:S04]  /*a660*/  ISETP.NE.U32.AND P0, PT, R10, RZ, PT ;  /* 0x000000ff0a00720c */ /* 0x002fc80003f05070 */
[----:B------:R-:W-:Y:S02]  /*a670*/  ISETP.NE.AND.EX P0, PT, R11, RZ, PT, P0 ;  /* 0x000000ff0b00720c */ /* 0x000fe40003f05300 */
[----:B0-----:R-:W-:-:S05]  /*a680*/  I2FP.F32.U32 R3, R12 ;  /* 0x0000000c00037245 */ /* 0x001fca0000201000 */
[----:B------:R-:W-:-:S04]  /*a690*/  FMUL R3, R3, UR4 ;  /* 0x0000000403037c20 */ /* 0x000fc80008400000 */
[----:B------:R0:W1:Y:S02]  /*a6a0*/  F2I.U32.TRUNC.NTZ R20, R3 ;  /* 0x0000000300147305 */ /* 0x000064000020f000 */
[----:B------:R-:W-:Y:S05]  /*a6b0*/  @!P0 BRA `(.L_x_282) ;  /* 0x0000000000288947 */ /* 0x000fea0003800000 */
[----:B0-----:R-:W0:Y:S02]  /*a6c0*/  LDC R3, c[0x0][0x634] ;  /* 0x00018d00ff037b82 */ /* 0x001e240000000800 */
        /* <DEDUP_REMOVED lines=9> */
.L_x_282:
[----:B------:R-:W3:Y:S01]  /*a760*/  LDC.64 R28, c[0x0][0x640] ;  /* 0x00019000ff1c7b82 */ /* 0x000ee20000000a00 */
[-CC-:B--2---:R-:W-:Y:S01]  /*a770*/  SHF.R.U64 R23, R8, R0.reuse, R9.reuse ;  /* 0x0000000008177219 */ /* 0x184fe20000001209 */
[----:B-1----:R-:W-:Y:S01]  /*a780*/  IMAD.MOV R20, RZ, RZ, -R20 ;  /* 0x000000ffff147224 */ /* 0x002fe200078e0a14 */
[----:B------:R-:W-:Y:S01]  /*a790*/  SHF.R.U32.HI R0, RZ, R0, R9 ;  /* 0x00000000ff007219 */ /* 0x000fe20000011609 */
[----:B------:R-:W-:Y:S01]  /*a7a0*/  ULDC UR4, c[0x0][0x154] ;  /* 0x0000550000047ab9 */ /* 0x000fe20000000800 */
[----:B0-----:R-:W-:Y:S01]  /*a7b0*/  IADD3 R3, P0, RZ, -R23, RZ ;  /* 0x80000017ff037210 */ /* 0x001fe20007f1e0ff */
[----:B------:R-:W-:Y:S02]  /*a7c0*/  IMAD R21, R21, R20, R12 ;  /* 0x0000001415157224 */ /* 0x000fe400078e020c */
[----:B------:R-:W0:Y:S01]  /*a7d0*/  LDC R6, c[0x0][0x618] ;  /* 0x00018600ff067b82 */ /* 0x000e220000000800 */
[----:B------:R-:W-:Y:S02]  /*a7e0*/  IMAD.MOV.U32 R7, RZ, RZ, 0x1 ;  /* 0x00000001ff077424 */ /* 0x000fe400078e00ff */
[----:B------:R-:W-:-:S04]  /*a7f0*/  IMAD.X R5, RZ, RZ, ~R0, P0 ;  /* 0x000000ffff057224 */ /* 0x000fc800000e0e00 */
[-C--:B------:R-:W-:Y:S01]  /*a800*/  IMAD R0, R5, R14.reuse, RZ ;  /* 0x0000000e05007224 */ /* 0x080fe200078e02ff */
[----:B------:R-:W1:Y:S01]  /*a810*/  LDC R8, c[0x0][0x608] ;  /* 0x00018200ff087b82 */ /* 0x000e620000000800 */
[----:B------:R-:W-:-:S04]  /*a820*/  IMAD.WIDE.U32 R4, R3, R14, R16 ;  /* 0x0000000e03047225 */ /* 0x000fc800078e0010 */
[----:B------:R-:W-:Y:S01]  /*a830*/  IMAD R3, R3, R15, R0 ;  /* 0x0000000f03037224 */ /* 0x000fe200078e0200 */
[----:B------:R-:W-:Y:S02]  /*a840*/  I2FP.F32.U32 R0, R24 ;  /* 0x0000001800007245 */ /* 0x000fe40000201000 */
[----:B------:R-:W2:Y:S01]  /*a850*/  LDC R26, c[0x0][0x658] ;  /* 0x00019600ff1a7b82 */ /* 0x000ea20000000800 */
[----:B---3--:R-:W-:Y:S02]  /*a860*/  ISETP.NE.U32.AND P0, PT, R28, RZ, PT ;  /* 0x000000ff1c00720c */ /* 0x008fe40003f05070 */
[----:B------:R-:W-:Y:S01]  /*a870*/  IADD3 R3, R5, R3, RZ ;  /* 0x0000000305037210 */ /* 0x000fe20007ffe0ff */
[----:B------:R-:W-:Y:S01]  /*a880*/  FMUL R0, R0, UR4 ;  /* 0x0000000400007c20 */ /* 0x000fe20008400000 */
[----:B------:R-:W-:Y:S01]  /*a890*/  ISETP.NE.AND.EX P0, PT, R29, RZ, PT, P0 ;  /* 0x000000ff1d00720c */ /* 0x000fe20003f05300 */
[----:B------:R-:W-:Y:S02]  /*a8a0*/  IMAD.MOV.U32 R5, RZ, RZ, -0x1 ;  /* 0xffffffffff057424 */ /* 0x000fe400078e00ff */
[----:B------:R-:W3:Y:S01]  /*a8b0*/  LDC R15, c[0x0][0x148] ;  /* 0x00005200ff0f7b82 */ /* 0x000ee20000000800 */
[-CC-:B0-----:R-:W-:Y:S01]  /*a8c0*/  SHF.R.U64 R12, R4, R6.reuse, R3.reuse ;  /* 0x00000006040c7219 */ /* 0x181fe20000001203 */
[----:B------:R0:W0:Y:S01]  /*a8d0*/  F2I.U32.TRUNC.NTZ R13, R0 ;  /* 0x00000000000d7305 */ /* 0x000022000020f000 */
[----:B------:R-:W-:-:S05]  /*a8e0*/  SHF.R.U32.HI R3, RZ, R6, R3 ;  /* 0x00000006ff037219 */ /* 0x000fca0000011603 */
[----:B------:R-:W0:Y:S01]  /*a8f0*/  LDC R20, c[0x0][0x600] ;  /* 0x00018000ff147b82 */ /* 0x000e220000000800 */
[-CC-:B-1----:R-:W-:Y:S02]  /*a900*/  SHF.R.U64 R10, R12, R8.reuse, R3.reuse ;  /* 0x000000080c0a7219 */ /* 0x182fe40000001203 */
[----:B------:R-:W-:-:S05]  /*a910*/  SHF.R.U32.HI R3, RZ, R8, R3 ;  /* 0x00000008ff037219 */ /* 0x000fca0000011603 */
[----:B------:R-:W1:Y:S01]  /*a920*/  LDC R27, c[0x0][0x648] ;  /* 0x00019200ff1b7b82 */ /* 0x000e620000000800 */
[-C--:B--2---:R-:W-:Y:S02]  /*a930*/  SHF.L.U32 R4, R5, R26.reuse, RZ ;  /* 0x0000001a05047219 */ /* 0x084fe400000006ff */
[--C-:B------:R-:W-:Y:S02]  /*a940*/  SHF.R.U64 R14, R10, R26, R3.reuse ;  /* 0x0000001a0a0e7219 */ /* 0x100fe40000001203 */
[----:B------:R-:W-:Y:S02]  /*a950*/  LOP3.LUT R25, RZ, R4, RZ, 0x33, !PT ;  /* 0x00000004ff197212 */ /* 0x000fe400078e33ff */
[-C--:B------:R-:W-:Y:S01]  /*a960*/  SHF.R.U32.HI R5, RZ, R26.reuse, R3 ;  /* 0x0000001aff057219 */ /* 0x080fe20000011603 */
[----:B------:R-:W2:Y:S01]  /*a970*/  LDC R30, c[0x0][0x638] ;  /* 0x00018e00ff1e7b82 */ /* 0x000ea20000000800 */
[----:B------:R-:W-:Y:S01]  /*a980*/  SHF.L.U32 R152, R7, R26, RZ ;  /* 0x0000001a07987219 */ /* 0x000fe200000006ff */
[----:B------:R-:W-:-:S06]  /*a990*/  IMAD.MOV.U32 R4, RZ, RZ, R14 ;  /* 0x000000ffff047224 */ /* 0x000fcc00078e000e */
[----:B------:R-:W0:Y:S01]  /*a9a0*/  LDC R31, c[0x0][0x610] ;  /* 0x00018400ff1f7b82 */ /* 0x000e220000000800 */
[----:B------:R-:W-:Y:S05]  /*a9b0*/  @!P0 BRA `(.L_x_283) ;  /* 0x0000000000288947 */ /* 0x000fea0003800000 */
[----:B------:R-:W4:Y:S02]  /*a9c0*/  LDC R3, c[0x0][0x64c] ;  /* 0x00019300ff037b82 */ /* 0x000f240000000800 */
[----:B----4-:R-:W-:-:S05]  /*a9d0*/  IADD3 R3, P0, R14, R3, RZ ;  /* 0x000000030e037210 */ /* 0x010fca0007f1e0ff */
        /* <DEDUP_REMOVED lines=8> */
.L_x_283:
[----:B------:R-:W-:Y:S01]  /*aa60*/  ISETP.NE.AND P0, PT, R2, 0x1, PT ;  /* 0x000000010200780c */ /* 0x000fe20003f05270 */
[----:B0-----:R-:W-:Y:S01]  /*aa70*/  VIADD R7, R20, 0xffffffff ;  /* 0xffffffff14077836 */ /* 0x001fe20000000000 */
[----:B-1----:R-:W-:Y:S01]  /*aa80*/  SHF.R.U64 R0, R4, R27, R5 ;  /* 0x0000001b04007219 */ /* 0x002fe20000001205 */
[----:B------:R-:W-:Y:S01]  /*aa90*/  IMAD.MOV R13, RZ, RZ, -R13 ;  /* 0x000000ffff0d7224 */ /* 0x000fe200078e0a0d */
[----:B------:R-:W-:Y:S01]  /*aaa0*/  LOP3.LUT R5, R10, R25, RZ, 0xc0, !PT ;  /* 0x000000190a057212 */ /* 0x000fe200078ec0ff */
[----:B------:R-:W-:Y:S01]  /*aab0*/  IMAD.MOV.U32 R4, RZ, RZ, 0x1 ;  /* 0x00000001ff047424 */ /* 0x000fe200078e00ff */
[----:B------:R-:W-:-:S03]  /*aac0*/  IADD3 R3, -R0, RZ, RZ ;  /* 0x000000ff00037210 */ /* 0x000fc60007ffe1ff */
[----:B------:R-:W-:Y:S01]  /*aad0*/  IMAD R152, R152, R0, R5 ;  /* 0x0000000098987224 */ /* 0x000fe200078e0205 */
[----:B------:R-:W-:Y:S01]  /*aae0*/  LOP3.LUT R5, R12, R7, RZ, 0xc0, !PT ;  /* 0x000000070c057212 */ /* 0x000fe200078ec0ff */
[----:B--2---:R-:W-:Y:S02]  /*aaf0*/  IMAD R0, R3, R30, R14 ;  /* 0x0000001e03007224 */ /* 0x004fe400078e020e */
[----:B---3--:R-:W-:Y:S02]  /*ab00*/  @P0 IMAD R21, R15, R13, R24 ;  /* 0x0000000d0f150224 */ /* 0x008fe400078e0218 */
[----:B------:R-:W-:Y:S01]  /*ab10*/  IMAD R3, R0, R20, R5 ;  /* 0x0000001400037224 */ /* 0x000fe200078e0205 */
[----:B------:R-:W-:Y:S01]  /*ab20*/  PRMT R0, R4, 0x7610, R0 ;  /* 0x0000761004007816 */ /* 0x000fe20000000000 */
[----:B------:R-:W-:-:S05]  /*ab30*/  IMAD R152, R152, R31, R21 ;  /* 0x0000001f98987224 */ /* 0x000fca00078e0215 */
[----:B------:R-:W-:Y:S02]  /*ab40*/  SEL R153, R3, R152, !P0 ;  /* 0x0000009803997207 */ /* 0x000fe40004000000 */
[----:B------:R-:W-:-:S07]  /*ab50*/  SEL R152, R152, R3, !P0 ;  /* 0x0000000398987207 */ /* 0x000fce0004000000 */
.L_x_281:
[----:B------:R-:W-:-:S13]  /*ab60*/  LOP3.LUT P0, RZ, R0, 0xff, RZ, 0xc0, !PT ;  /* 0x000000ff00ff7812 */ /* 0x000fda000780c0ff */
[----:B------:R-:W-:Y:S05]  /*ab70*/  @P0 BRA `(.L_x_284) ;  /* 0xffffff6000dc0947 */ /* 0x000fea000383ffff */
[----:B------:R-:W-:Y:S05]  /*ab80*/  EXIT ;  /* 0x000000000000794d */ /* 0x000fea0003800000 */
.L_x_3:
[----:B0-----:R-:W-:Y:S01]  /*ab90*/  ULDC.64 UR4, c[0x0][0x650] ;  /* 0x0001940000047ab9 */ /* 0x001fe20000000a00 */
[----:B------:R-:W-:Y:S01]  /*aba0*/  PRMT R6, RZ, 0x7610, R6 ;  /* 0x00007610ff067816 */ /* 0x000fe20000000006 */
[----:B------:R-:W-:Y:S01]  /*abb0*/  IMAD.MOV.U32 R7, RZ, RZ, -0x1 ;  /* 0xffffffffff077424 */ /* 0x000fe200078e00ff */
[----:B------:R-:W-:Y:S01]  /*abc0*/  ISETP.GE.U32.AND P0, PT, R16, UR4, PT ;  /* 0x0000000410007c0c */ /* 0x000fe2000bf06070 */
[----:B------:R-:W-:Y:S02]  /*abd0*/  IMAD.MOV.U32 R9, RZ, RZ, -0x1 ;  /* 0xffffffffff097424 */ /* 0x000fe400078e00ff */
[----:B------:R-:W-:Y:S01]  /*abe0*/  IMAD.MOV.U32 R8, RZ, RZ, -0x1 ;  /* 0xffffffffff087424 */ /* 0x000fe200078e00ff */
        /* <DEDUP_REMOVED lines=15> */
[----:B------:R-:W-:Y:S01]  /*ace0*/  IMAD.WIDE.U32 R6, R11, R12, RZ ;  /* 0x0000000c0b067225 */ /* 0x000fe200078e00ff */
[----:B------:R-:W-:-:S03]  /*acf0*/  MOV R10, R9 ;  /* 0x00000009000a7202 */ /* 0x000fc60000000f00 */
[----:B------:R-:W-:Y:S01]  /*ad00*/  IMAD.X R11, RZ, RZ, RZ, P0 ;  /* 0x000000ffff0b7224 */ /* 0x000fe200000e06ff */
[----:B------:R-:W-:-:S05]  /*ad10*/  IADD3 RZ, P0, R7, R8, RZ ;  /* 0x0000000807ff7210 */ /* 0x000fca0007f1e0ff */
[----:B------:R-:W-:-:S08]  /*ad20*/  IMAD.WIDE.U32.X R10, R15, R13, R10, P0 ;  /* 0x0000000d0f0a7225 */ /* 0x000fd000000e040a */
.L_x_286:
[--C-:B------:R-:W-:Y:S01]  /*ad30*/  SHF.R.U64 R12, R10, R14, R11.reuse ;  /* 0x0000000e0a0c7219 */ /* 0x100fe2000000120b */
[----:B------:R-:W0:Y:S01]  /*ad40*/  LDC R22, c[0x0][0x618] ;  /* 0x00018600ff167b82 */ /* 0x000e220000000800 */
[----:B------:R-:W-:Y:S01]  /*ad50*/  I2FP.F32.U32 R6, R4 ;  /* 0x0000000400067245 */ /* 0x000fe20000201000 */
[----:B------:R-:W-:Y:S01]  /*ad60*/  ULDC UR4, c[0x0][0x150] ;  /* 0x0000540000047ab9 */ /* 0x000fe20000000800 */
[----:B------:R-:W-:Y:S02]  /*ad70*/  SHF.R.U32.HI R5, RZ, R14, R11 ;  /* 0x0000000eff057219 */ /* 0x000fe4000001160b */
[----:B------:R-:W-:Y:S01]  /*ad80*/  IADD3 R9, P0, RZ, -R12, RZ ;  /* 0x8000000cff097210 */ /* 0x000fe20007f1e0ff */
[----:B------:R-:W-:Y:S01]  /*ad90*/  FMUL R11, R6, UR4 ;  /* 0x00000004060b7c20 */ /* 0x000fe20008400000 */
[----:B------:R-:W-:Y:S01]  /*ada0*/  ULDC UR4, c[0x0][0x154] ;  /* 0x0000550000047ab9 */ /* 0x000fe20000000800 */
[----:B------:R-:W1:Y:S02]  /*adb0*/  LDC.64 R24, c[0x0][0x640] ;  /* 0x00019000ff187b82 */ /* 0x000e640000000a00 */
[----:B------:R-:W-:-:S02]  /*adc0*/  IMAD.X R5, RZ, RZ, ~R5, P0 ;  /* 0x000000ffff057224 */ /* 0x000fc400000e0e05 */
[----:B------:R-:W2:Y:S01]  /*add0*/  F2I.U32.TRUNC.NTZ R11, R11 ;  /* 0x0000000b000b7305 */ /* 0x000ea2000020f000 */
[----:B------:R-:W-:-:S03]  /*ade0*/  IMAD.WIDE.U32 R6, R9, R20, R16 ;  /* 0x0000001409067225 */ /* 0x000fc600078e0010 */
[----:B------:R-:W3:Y:S01]  /*adf0*/  LDC R13, c[0x0][0x144] ;  /* 0x00005100ff0d7b82 */ /* 0x000ee20000000800 */
[----:B------:R-:W-:-:S04]  /*ae00*/  IMAD R8, R5, R20, RZ ;  /* 0x0000001405087224 */ /* 0x000fc800078e02ff */
[----:B------:R-:W-:Y:S02]  /*ae10*/  IMAD R5, R9, R21, R8 ;  /* 0x0000001509057224 */ /* 0x000fe400078e0208 */
[----:B------:R-:W-:Y:S01]  /*ae20*/  IMAD.MOV.U32 R8, RZ, RZ, -0x1 ;  /* 0xffffffffff087424 */ /* 0x000fe200078e00ff */
[----:B------:R-:W4:Y:S01]  /*ae30*/  LDC R14, c[0x0][0x608] ;  /* 0x00018200ff0e7b82 */ /* 0x000f220000000800 */
[----:B------:R-:W-:Y:S01]  /*ae40*/  IMAD.IADD R5, R7, 0x1, R5 ;  /* 0x0000000107057824 */ /* 0x000fe200078e0205 */
[----:B------:R-:W-:-:S04]  /*ae50*/  I2FP.F32.U32 R7, R3 ;  /* 0x0000000300077245 */ /* 0x000fc80000201000 */
[-C--:B0-----:R-:W-:Y:S01]  /*ae60*/  SHF.R.U64 R10, R6, R22.reuse, R5 ;  /* 0x00000016060a7219 */ /* 0x081fe20000001205 */
[----:B--2---:R-:W-:Y:S01]  /*ae70*/  IMAD.MOV R6, RZ, RZ, -R11 ;  /* 0x000000ffff067224 */ /* 0x004fe200078e0a0b */
[----:B------:R-:W0:Y:S01]  /*ae80*/  LDC R9, c[0x0][0x658] ;  /* 0x00019600ff097b82 */ /* 0x000e220000000800 */
[----:B-1----:R-:W-:Y:S01]  /*ae90*/  ISETP.NE.U32.AND P0, PT, R24, RZ, PT ;  /* 0x000000ff1800720c */ /* 0x002fe20003f05070 */
[----:B------:R-:W-:Y:S01]  /*aea0*/  FMUL R7, R7, UR4 ;  /* 0x0000000407077c20 */ /* 0x000fe20008400000 */
[----:B------:R-:W-:Y:S02]  /*aeb0*/  SHF.R.U32.HI R5, RZ, R22, R5 ;  /* 0x00000016ff057219 */ /* 0x000fe40000011605 */
[----:B------:R-:W-:-:S03]  /*aec0*/  ISETP.NE.AND.EX P0, PT, R25, RZ, PT, P0 ;  /* 0x000000ff1900720c */ /* 0x000fc60003f05300 */
[----:B------:R-:W1:Y:S01]  /*aed0*/  LDC R20, c[0x0][0x148] ;  /* 0x00005200ff147b82 */ /* 0x000e620000000800 */
[----:B---3--:R-:W-:Y:S02]  /*aee0*/  IMAD R23, R13, R6, R4 ;  /* 0x000000060d177224 */ /* 0x008fe400078e0204 */
[----:B------:R-:W-:-:S05]  /*aef0*/  IMAD.MOV.U32 R6, RZ, RZ, 0x1 ;  /* 0x00000001ff067424 */ /* 0x000fca00078e00ff */
[----:B------:R-:W2:Y:S01]  /*af00*/  LDC R21, c[0x0][0x600] ;  /* 0x00018000ff157b82 */ /* 0x000ea20000000800 */
[-CC-:B----4-:R-:W-:Y:S02]  /*af10*/  SHF.R.U64 R13, R10, R14.reuse, R5.reuse ;  /* 0x0000000e0a0d7219 */ /* 0x190fe40000001205 */
[----:B------:R-:W-:Y:S02]  /*af20*/  SHF.R.U32.HI R4, RZ, R14, R5 ;  /* 0x0000000eff047219 */ /* 0x000fe40000011605 */
[----:B------:R3:W4:Y:S03]  /*af30*/  F2I.U32.TRUNC.NTZ R14, R7 ;  /* 0x00000007000e7305 */ /* 0x000726000020f000 */
[----:B------:R-:W1:Y:S01]  /*af40*/  LDC R26, c[0x0][0x648] ;  /* 0x00019200ff1a7b82 */ /* 0x000e620000000800 */
[-C--:B0-----:R-:W-:Y:S02]  /*af50*/  SHF.R.U64 R15, R13, R9.reuse, R4 ;  /* 0x000000090d0f7219 */ /* 0x081fe40000001204 */
[----:B------:R-:W-:-:S02]  /*af60*/  SHF.L.U32 R8, R8, R9, RZ ;  /* 0x0000000908087219 */ /* 0x000fc400000006ff */
[-C--:B------:R-:W-:Y:S01]  /*af70*/  SHF.R.U32.HI R5, RZ, R9.reuse, R4 ;  /* 0x00000009ff057219 */ /* 0x080fe20000011604 */
[----:B------:R-:W-:Y:S01]  /*af80*/  IMAD.MOV.U32 R4, RZ, RZ, R15 ;  /* 0x000000ffff047224 */ /* 0x000fe200078e000f */
[----:B------:R-:W-:Y:S01]  /*af90*/  SHF.L.U32 R22, R6, R9, RZ ;  /* 0x0000000906167219 */ /* 0x000fe200000006ff */
[----:B------:R-:W0:Y:S01]  /*afa0*/  LDC R27, c[0x0][0x638] ;  /* 0x00018e00ff1b7b82 */ /* 0x000e220000000800 */
[----:B------:R-:W-:-:S07]  /*afb0*/  LOP3.LUT R28, RZ, R8, RZ, 0x33, !PT ;  /* 0x00000008ff1c7212 */ /* 0x000fce00078e33ff */
[----:B------:R-:W0:Y:S01]  /*afc0*/  LDC R29, c[0x0][0x610] ;  /* 0x00018400ff1d7b82 */ /* 0x000e220000000800 */
[----:B---34-:R-:W-:Y:S05]  /*afd0*/  @!P0 BRA `(.L_x_287) ;  /* 0x0000000000288947 */ /* 0x018fea0003800000 */
[----:B------:R-:W3:Y:S02]  /*afe0*/  LDC R4, c[0x0][0x64c] ;  /* 0x00019300ff047b82 */ /* 0x000ee40000000800 */
[----:B---3--:R-:W-:-:S05]  /*aff0*/  IADD3 R9, P0, R15, R4, RZ ;  /* 0x000000040f097210 */ /* 0x008fca0007f1e0ff */
        /* <DEDUP_REMOVED lines=8> */
.L_x_287:
[----:B------:R-:W-:Y:S01]  /*b080*/  ISETP.NE.AND P0, PT, R2, 0x1, PT ;  /* 0x000000010200780c */ /* 0x000fe20003f05270 */
[----:B--2---:R-:W-:Y:S01]  /*b090*/  VIADD R7, R21, 0xffffffff ;  /* 0xffffffff15077836 */ /* 0x004fe20000000000 */
[----:B-1----:R-:W-:Y:S01]  /*b0a0*/  SHF.R.U64 R5, R4, R26, R5 ;  /* 0x0000001a04057219 */ /* 0x002fe20000001205 */
[----:B------:R-:W-:Y:S01]  /*b0b0*/  IMAD.MOV R14, RZ, RZ, -R14 ;  /* 0x000000ffff0e7224 */ /* 0x000fe200078e0a0e */
[----:B------:R-:W-:Y:S01]  /*b0c0*/  LOP3.LUT R4, R13, R28, RZ, 0xc0, !PT ;  /* 0x0000001c0d047212 */ /* 0x000fe200078ec0ff */
[----:B------:R-:W-:Y:S01]  /*b0d0*/  IMAD.MOV.U32 R8, RZ, RZ, R12 ;  /* 0x000000ffff087224 */ /* 0x000fe200078e000c */
[----:B------:R-:W-:Y:S01]  /*b0e0*/  LOP3.LUT R10, R10, R7, RZ, 0xc0, !PT ;  /* 0x000000070a0a7212 */ /* 0x000fe200078ec0ff */
[----:B------:R-:W-:Y:S02]  /*b0f0*/  IMAD.MOV R6, RZ, RZ, -R5 ;  /* 0x000000ffff067224 */ /* 0x000fe400078e0a05 */
[----:B------:R-:W-:-:S04]  /*b100*/  IMAD R4, R22, R5, R4 ;  /* 0x0000000516047224 */ /* 0x000fc800078e0204 */
[----:B------:R-:W-:Y:S02]  /*b110*/  @P0 IMAD R23, R20, R14, R3 ;  /* 0x0000000e14170224 */ /* 0x000fe400078e0203 */
[----:B0-----:R-:W-:Y:S02]  /*b120*/  IMAD R3, R6, R27, R15 ;  /* 0x0000001b06037224 */ /* 0x001fe400078e020f */
[----:B------:R-:W-:Y:S02]  /*b130*/  IMAD R7, R4, R29, R23 ;  /* 0x0000001d04077224 */ /* 0x000fe400078e0217 */
[----:B------:R-:W-:Y:S02]  /*b140*/  IMAD R4, R3, R21, R10 ;  /* 0x0000001503047224 */ /* 0x000fe400078e020a */
[----:B------:R-:W-:-:S03]  /*b150*/  IMAD.MOV.U32 R6, RZ, RZ, 0x1 ;  /* 0x00000001ff067424 */ /* 0x000fc600078e00ff */
[----:B------:R-:W-:Y:S02]  /*b160*/  SEL R9, R4, R7, !P0 ;  /* 0x0000000704097207 */ /* 0x000fe40004000000 */
[----:B------:R-:W-:-:S07]  /*b170*/  SEL R7, R7, R4, !P0 ;  /* 0x0000000407077207 */ /* 0x000fce0004000000 */
.L_x_285:
[----:B------:R-:W-:-:S08]  /*b180*/  NOP ;  /* 0x0000000000007918 */ /* 0x000fd00000000000 */
[----:B------:R-:W0:-:S00]  /*b190*/  USETMAXREG.DEALLOC.CTAPOOL 0x28 ;  /* 0x00000028000079c8 */ /* 0x000e0000080e0500 */
[----:B0-----:R-:W-:-:S13]  /*b1a0*/  ISETP.NE.AND P0, PT, R0, RZ, PT ;  /* 0x000000ff0000720c */ /* 0x001fda0003f05270 */
[----:B------:R-:W-:Y:S05]  /*b1b0*/  @P0 EXIT ;  /* 0x000000000000094d */ /* 0x000fea0003800000 */
[----:B------:R-:W-:Y:S01]  /*b1c0*/  LOP3.LUT P0, RZ, R6, 0xff, RZ, 0xc0, !PT ;  /* 0x000000ff06ff7812 */ /* 0x000fe2000780c0ff */
[----:B------:R-:W-:Y:S02]  /*b1d0*/  IMAD.MOV.U32 R3, RZ, RZ, 0x1 ;  /* 0x00000001ff037424 */ /* 0x000fe400078e00ff */
[----:B------:R-:W-:-:S10]  /*b1e0*/  IMAD.MOV.U32 R0, RZ, RZ, RZ ;  /* 0x000000ffff007224 */ /* 0x000fd400078e00ff */
[----:B------:R-:W-:Y:S05]  /*b1f0*/  @!P0 BRA `(.L_x_288) ;  /* 0x0000000c00348947 */ /* 0x000fea0003800000 */
[----:B------:R-:W0:Y:S01]  /*b200*/  LDC R0, c[0x0][0x28c] ;  /* 0x0000a300ff007b82 */ /* 0x000e220000000800 */
[----:B------:R-:W-:Y:S01]  /*b210*/  ULDC UR5, c[0x0][0x600] ;  /* 0x0001800000057ab9 */ /* 0x000fe20000000800 */
[----:B------:R-:W-:Y:S01]  /*b220*/  ULDC UR4, c[0x0][0xc] ;  /* 0x0000030000047ab9 */ /* 0x000fe20000000800 */
[----:B------:R-:W-:Y:S01]  /*b230*/  UIADD3 UR16, UR5, -0x1, URZ ;  /* 0xffffffff05107890 */ /* 0x000fe2000fffe03f */
[C---:B------:R-:W-:Y:S01]  /*b240*/  LOP3.LUT P2, RZ, R18.reuse, 0x7f, RZ, 0xc0, !PT ;  /* 0x0000007f12ff7812 */ /* 0x040fe2000784c0ff */
[----:B------:R-:W-:Y:S01]  /*b250*/  ULDC UR6, c[0x0][0x658] ;  /* 0x0001960000067ab9 */ /* 0x000fe20000000800 */
[----:B------:R-:W-:Y:S01]  /*b260*/  ULDC UR5, c[0x0][0x10] ;  /* 0x0000040000057ab9 */ /* 0x000fe20000000800 */
[----:B------:R-:W-:Y:S01]  /*b270*/  UMOV UR7, 0xffffffff ;  /* 0xffffffff00077882 */ /* 0x000fe20000000000 */
[----:B------:R-:W-:Y:S01]  /*b280*/  UMOV UR8, 0x1 ;  /* 0x0000000100087882 */ /* 0x000fe20000000000 */
[----:B------:R-:W-:Y:S01]  /*b290*/  UIMAD.WIDE.U32 UR4, UR4, UR5, URZ ;  /* 0x00000005040472a5 */ /* 0x000fe2000f8e003f */
[----:B------:R-:W-:Y:S01]  /*b2a0*/  LOP3.LUT P0, RZ, R18, 0x1f, RZ, 0xc0, !PT ;  /* 0x0000001f12ff7812 */ /* 0x000fe2000780c0ff */
[----:B------:R-:W-:Y:S01]  /*b2b0*/  USHF.L.U32 UR7, UR7, UR6, URZ ;  /* 0x0000000607077299 */ /* 0x000fe2000800063f */
[----:B------:R-:W-:Y:S01]  /*b2c0*/  BSSY B0, `(.L_x_288) ;  /* 0x00000c0000007945 */ /* 0x000fe20003800000 */
[----:B------:R-:W-:Y:S01]  /*b2d0*/  USHF.L.U32 UR18, UR8, UR6, URZ ;  /* 0x0000000608127299 */ /* 0x000fe2000800063f */
[----:B------:R-:W-:Y:S01]  /*b2e0*/  MOV R11, 0x1 ;  /* 0x00000001000b7802 */ /* 0x000fe20000000f00 */
[----:B------:R-:W-:Y:S01]  /*b2f0*/  ULOP3.LUT UR17, URZ, UR7, URZ, 0x33, !UPT ;  /* 0x000000073f117292 */ /* 0x000fe2000f8e333f */
[----:B------:R-:W-:Y:S01]  /*b300*/  LOP3.LUT R18, R19, 0x2, RZ, 0xfc, !PT ;  /* 0x0000000213127812 */ /* 0x000fe200078efcff */
[----:B------:R-:W-:Y:S01]  /*b310*/  ULDC UR6, c[0x0][0x14] ;  /* 0x0000050000067ab9 */ /* 0x000fe20000000800 */
[----:B------:R-:W-:Y:S01]  /*b320*/  PLOP3.LUT P0, PT, P0, P2, PT, 0x8a, 0x0 ;  /* 0x000000000000781c */ /* 0x000fe20000705172 */
[----:B------:R-:W-:-:S02]  /*b330*/  UIMAD.WIDE.U32 UR20, UR4, UR6, URZ ;  /* 0x00000006041472a5 */ /* 0x000fc4000f8e003f */
[----:B------:R-:W-:Y:S01]  /*b340*/  UIMAD UR13, UR5, UR6, URZ ;  /* 0x00000006050d72a4 */ /* 0x000fe2000f8e023f */
[----:B------:R-:W-:Y:S01]  /*b350*/  ULDC.64 UR22, c[0x0][0x198] ;  /* 0x0000660000167ab9 */ /* 0x000fe20000000a00 */
[----:B0-----:R-:W-:Y:S02]  /*b360*/  VIADD R0, R0, 0x3f ;  /* 0x0000003f00007836 */ /* 0x001fe40000000000 */
[----:B------:R-:W-:-:S03]  /*b370*/  UIADD3 UR13, UR21, UR13, URZ ;  /* 0x0000000d150d7290 */ /* 0x000fc6000fffe03f */
[----:B------:R-:W-:-:S04]  /*b380*/  SHF.R.S32.HI R3, RZ, 0x1f, R0 ;  /* 0x0000001fff037819 */ /* 0x000fc80000011400 */
[----:B------:R-:W-:Y:S01]  /*b390*/  LEA.HI R3, R3, R0, RZ, 0x6 ;  /* 0x0000000003037211 */ /* 0x000fe200078f30ff */
[----:B------:R-:W-:-:S03]  /*b3a0*/  IMAD.MOV.U32 R0, RZ, RZ, RZ ;  /* 0x000000ffff007224 */ /* 0x000fc600078e00ff */
[----:B------:R-:W-:Y:S01]  /*b3b0*/  SHF.R.S32.HI R13, RZ, 0x6, R3 ;  /* 0x00000006ff0d7819 */ /* 0x000fe20000011403 */
[----:B------:R-:W-:-:S04]  /*b3c0*/  IMAD.MOV.U32 R3, RZ, RZ, 0x1 ;  /* 0x00000001ff037424 */ /* 0x000fc800078e00ff */
[----:B------:R-:W-:-:S07]  /*b3d0*/  VIADD R10, R13, 0x1 ;  /* 0x000000010d0a7836 */ /* 0x000fce0000000000 */
.L_x_300:
[----:B------:R-:W-:-:S03]  /*b3e0*/  UMOV UR4, 0xffffffff ;  /* 0xffffffff00047882 */ /* 0x000fc60000000000 */
[----:B------:R-:W-:Y:S05]  /*b3f0*/  BRA.DIV UR4, `(.L_x_289) ;  /* 0x0000000e04587947 */ /* 0x000fea000b800000 */
[----:B------:R-:W-:-:S13]  /*b400*/  ELECT P6, URZ, PT ;  /* 0x00000000003f782f */ /* 0x000fda00038c0000 */
.L_x_309:
[----:B------:R-:W0:Y:S01]  /*b410*/  LDC R4, c[0x0][0x28c] ;  /* 0x0000a300ff047b82 */ /* 0x000e220000000800 */
[----:B------:R-:W-:Y:S01]  /*b420*/  BSSY B1, `(.L_x_290) ;  /* 0x0000037000017945 */ /* 0x000fe20003800000 */
[----:B0-----:R-:W-:-:S13]  /*b430*/  ISETP.LT.OR P6, PT, R4, 0x1, !P6 ;  /* 0x000000010400780c */ /* 0x001fda00077c1670 */
[----:B------:R-:W-:Y:S05]  /*b440*/  @P6 BRA `(.L_x_291) ;  /* 0x0000000000d06947 */ /* 0x000fea0003800000 */
[----:B------:R-:W-:Y:S01]  /*b450*/  IMAD.SHL.U32 R14, R9, 0x80, RZ ;  /* 0x00000080090e7824 */ /* 0x000fe200078e00ff */
[----:B------:R-:W-:Y:S01]  /*b460*/  MOV R6, R0 ;  /* 0x0000000000067202 */ /* 0x000fe20000000f00 */
[----:B------:R-:W-:Y:S02]  /*b470*/  IMAD.SHL.U32 R15, R7, 0x100, RZ ;  /* 0x00000100070f7824 */ /* 0x000fe400078e00ff */
[----:B------:R-:W-:Y:S02]  /*b480*/  IMAD.MOV.U32 R20, RZ, RZ, RZ ;  /* 0x000000ffff147224 */ /* 0x000fe400078e00ff */
[----:B------:R-:W-:Y:S02]  /*b490*/  IMAD.MOV.U32 R4, RZ, RZ, R10 ;  /* 0x000000ffff047224 */ /* 0x000fe400078e000a */
[----:B------:R-:W-:-:S07]  /*b4a0*/  IMAD.MOV.U32 R5, RZ, RZ, R3 ;  /* 0x000000ffff057224 */ /* 0x000fce00078e0003 */
.L_x_295:
[----:B------:R-:W0:Y:S01]  /*b4b0*/  S2R R12, SR_CgaCtaId ;  /* 0x00000000000c7919 */ /* 0x000e220000008800 */
[----:B------:R-:W-:Y:S01]  /*b4c0*/  MOV R7, 0x400 ;  /* 0x0000040000077802 */ /* 0x000fe20000000f00 */
[----:B------:R-:W1:Y:S03]  /*b4d0*/  @!P2 LDC R9, c[0x0][0x500] ;  /* 0x00014000ff09ab82 */ /* 0x000e660000000800 */
[----:B0-----:R-:W-:Y:S02]  /*b4e0*/  LEA R21, R12, R7, 0x18 ;  /* 0x000000070c157211 */ /* 0x001fe400078ec0ff */
[----:B------:R-:W-:-:S03]  /*b4f0*/  SHF.L.U32 R7, R5, 0x1f, RZ ;  /* 0x0000001f05077819 */ /* 0x000fc600000006ff */
[----:B------:R-:W-:-:S04]  /*b500*/  IMAD R12, R6, 0x8, R21 ;  /* 0x00000008060c7824 */ /* 0x000fc800078e0215 */
[----:B------:R-:W0:Y:S02]  /*b510*/  SYNCS.PHASECHK.TRANS64.TRYWAIT P1, [R12+URZ+0x10], R7 ;  /* 0x000010070c0075a7 */ /* 0x000e24000802017f */
[----:B01----:R-:W-:Y:S05]  /*b520*/  @!P1 BRA `(.L_x_292) ;  /* 0x0000000c002c9947 */ /* 0x003fea0003800000 */
.L_x_310:
[----:B0-----:R-:W-:Y:S01]  /*b530*/  PRMT R7, R18, 0x9910, RZ ;  /* 0x0000991012077816 */ /* 0x001fe200000000ff */
[----:B------:R0:W-:Y:S03]  /*b540*/  @!P2 SYNCS.ARRIVE.TRANS64 RZ, [R12+URZ], R9 ;  /* 0x000000090cffa9a7 */ /* 0x0001e6000800003f */
[----:B------:R-:W-:-:S13]  /*b550*/  ISETP.NE.AND P1, PT, R7, 0x2, PT ;  /* 0x000000020700780c */ /* 0x000fda0003f25270 */
[----:B0-----:R-:W-:Y:S05]  /*b560*/  @P1 BRA `(.L_x_293) ;  /* 0x0000000000041947 */ /* 0x001fea0003800000 */
[----:B------:R-:W-:Y:S01]  /*b570*/  BPT.TRAP 0x1 ;  /* 0x000000040000795c */ /* 0x000fe20000300000 */
.L_x_293:
[----:B------:R-:W-:Y:S05]  /*b580*/  @P0 BRA `(.L_x_294) ;  /* 0x0000000000040947 */ /* 0x000fea0003800000 */
[----:B------:R-:W-:Y:S01]  /*b590*/  BPT.TRAP 0x1 ;  /* 0x000000040000795c */ /* 0x000fe20000300000 */
.L_x_294:
[--C-:B------:R-:W-:Y:S01]  /*b5a0*/  IMAD R7, R6, 0x8000, R21.reuse ;  /* 0x0000800006077824 */ /* 0x100fe200078e0215 */
[----:B------:R-:W-:Y:S01]  /*b5b0*/  R2UR UR9, R12 ;  /* 0x000000000c0972ca */ /* 0x000fe200000e0000 */
[----:B------:R-:W-:Y:S01]  /*b5c0*/  IMAD R21, R6, 0x4000, R21 ;  /* 0x0000400006157824 */ /* 0x000fe200078e0215 */
[----:B------:R-:W-:Y:S01]  /*b5d0*/  UIADD3 UR4, UP0, UR22, 0xf0, URZ ;  /* 0x000000f016047890 */ /* 0x000fe2000ff1e03f */
[----:B------:R-:W-:Y:S01]  /*b5e0*/  VIADD R4, R4, 0xffffffff ;  /* 0xffffffff04047836 */ /* 0x000fe20000000000 */
[----:B------:R-:W-:Y:S01]  /*b5f0*/  R2UR UR5, R7 ;  /* 0x00000000070572ca */ /* 0x000fe200000e0000 */
[----:B------:R-:W-:Y:S01]  /*b600*/  UIADD3 UR24, UP1, UR22, 0x1f0, URZ ;  /* 0x000001f016187890 */ /* 0x000fe2000ff3e03f */
[----:B------:R-:W-:Y:S01]  /*b610*/  R2UR UR8, R21 ;  /* 0x00000000150872ca */ /* 0x000fe200000e0000 */
[----:B------:R-:W-:Y:S01]  /*b620*/  VIADD R6, R6, 0x1 ;  /* 0x0000000106067836 */ /* 0x000fe20000000000 */
[----:B------:R-:W-:Y:S01]  /*b630*/  R2UR UR11, R15 ;  /* 0x000000000f0b72ca */ /* 0x000fe200000e0000 */
[----:B------:R-:W-:Y:S01]  /*b640*/  UIADD3.X UR25, URZ, UR23, URZ, UP1, !UPT ;  /* 0x000000173f197290 */ /* 0x000fe20008ffe43f */
[----:B------:R-:W-:Y:S01]  /*b650*/  R2UR UR10, R20 ;  /* 0x00000000140a72ca */ /* 0x000fe200000e0000 */
[----:B------:R-:W-:Y:S01]  /*b660*/  UMOV UR6, 0x0 ;  /* 0x0000000000067882 */ /* 0x000fe20000000000 */
[----:B------:R-:W-:Y:S01]  /*b670*/  R2UR UR12, R8 ;  /* 0x00000000080c72ca */ /* 0x000fe200000e0000 */
[----:B------:R-:W-:Y:S01]  /*b680*/  UMOV UR7, 0x10000000 ;  /* 0x1000000000077882 */ /* 0x000fe20000000000 */
[----:B------:R-:W-:Y:S01]  /*b690*/  R2UR UR19, R14 ;  /* 0x000000000e1372ca */ /* 0x000fe200000e0000 */
[----:B------:R-:W-:Y:S01]  /*b6a0*/  VIADD R20, R20, 0x40 ;  /* 0x0000004014147836 */ /* 0x000fe20000000000 */
[----:B------:R-:W-:Y:S01]  /*b6b0*/  ISETP.GT.AND P3, PT, R4, 0x1, PT ;  /* 0x000000010400780c */ /* 0x000fe20003f64270 */
[----:B------:R-:W-:Y:S01]  /*b6c0*/  UIADD3 UR14, UR5, 0x100, URZ ;  /* 0x00000100050e7890 */ /* 0x000fe2000fffe03f */
[----:B------:R-:W-:Y:S01]  /*b6d0*/  ISETP.NE.AND P1, PT, R6, 0x2, PT ;  /* 0x000000020600780c */ /* 0x000fe20003f25270 */
[----:B------:R-:W-:-:S02]  /*b6e0*/  UIADD3.X UR5, URZ, UR23, URZ, UP0, !UPT ;  /* 0x000000173f057290 */ /* 0x000fc400087fe43f */
[----:B------:R-:W-:Y:S01]  /*b6f0*/  UIADD3 UR15, UR8, 0x10100, URZ ;  /* 0x00010100080f7890 */ /* 0x000fe2000fffe03f */
[----:B------:R-:W-:Y:S02]  /*b700*/  SEL R12, RZ, 0x1, P1 ;  /* 0x00000001ff0c7807 */ /* 0x000fe40000800000 */
[----:B------:R-:W-:Y:S01]  /*b710*/  UMOV UR8, UR14 ;  /* 0x0000000e00087c82 */ /* 0x000fe20008000000 */
[----:B------:R-:W-:Y:S02]  /*b720*/  SEL R6, R6, RZ, P1 ;  /* 0x000000ff06067207 */ /* 0x000fe40000800000 */
[----:B------:R-:W-:Y:S01]  /*b730*/  LOP3.LUT R5, R5, R12, RZ, 0x3c, !PT ;  /* 0x0000000c05057212 */ /* 0x000fe200078e3cff */
[----:B------:R0:W-:Y:S02]  /*b740*/  UTMALDG.3D [UR8], [UR4], desc[UR6] ;  /* 0x00000608040075b4 */ /* 0x0001e40008011000 */
[----:B0-----:R-:W-:Y:S01]  /*b750*/  UMOV UR8, UR15 ;  /* 0x0000000f00087c82 */ /* 0x001fe20008000000 */
[----:B------:R-:W-:-:S02]  /*b760*/  UMOV UR11, UR19 ;  /* 0x00000013000b7c82 */ /* 0x000fc40008000000 */
[----:B------:R0:W-:Y:S02]  /*b770*/  UTMALDG.3D [UR8], [UR24], desc[UR6] ;  /* 0x00000608180075b4 */ /* 0x0001e40008011000 */
[----:B0-----:R-:W-:Y:S05]  /*b780*/  @P3 BRA `(.L_x_295) ;  /* 0xfffffffc00483947 */ /* 0x001fea000383ffff */
.L_x_291:
[----:B------:R-:W-:Y:S05]  /*b790*/  BSYNC B1 ;  /* 0x0000000000017941 */ /* 0x000fea0003800000 */
.L_x_290:
[----:B------:R-:W-:Y:S01]  /*b7a0*/  LOP3.LUT P3, RZ, R11, 0xff, RZ, 0xc0, !PT ;  /* 0x000000ff0bff7812 */ /* 0x000fe2000786c0ff */
[----:B------:R-:W-:Y:S01]  /*b7b0*/  IMAD.IADD R0, R13, 0x1, R0 ;  /* 0x000000010d007824 */ /* 0x000fe200078e0200 */
[----:B------:R-:W-:Y:S01]  /*b7c0*/  IADD3 R16, P4, R16, UR20, RZ ;  /* 0x0000001410107c10 */ /* 0x000fe2000ff9e0ff */
[----:B------:R-:W-:Y:S01]  /*b7d0*/  ULDC.64 UR4, c[0x0][0x650] ;  /* 0x0001940000047ab9 */ /* 0x000fe20000000a00 */
[----:B------:R-:W-:Y:S01]  /*b7e0*/  BSSY B1, `(.L_x_296) ;  /* 0x000006b000017945 */ /* 0x000fe20003800000 */
[----:B------:R-:W-:Y:S01]  /*b7f0*/  IMAD.MOV.U32 R7, RZ, RZ, -0x1 ;  /* 0xffffffffff077424 */ /* 0x000fe200078e00ff */
[----:B------:R-:W-:Y:S01]  /*b800*/  SHF.R.U32.HI R4, RZ, 0x1, R0 ;  /* 0x00000001ff047819 */ /* 0x000fe20000011600 */
[----:B------:R-:W-:Y:S01]  /*b810*/  IMAD.MOV.U32 R8, RZ, RZ, -0x1 ;  /* 0xffffffffff087424 */ /* 0x000fe200078e00ff */
[----:B------:R-:W-:Y:S02]  /*b820*/  ISETP.GT.U32.AND P1, PT, R0, 0x1, PT ;  /* 0x000000010000780c */ /* 0x000fe40003f24070 */
[----:B------:R-:W-:-:S02]  /*b830*/  LOP3.LUT R4, R4, 0x1, RZ, 0xc0, !PT ;  /* 0x0000000104047812 */ /* 0x000fc400078ec0ff */
[----:B------:R-:W-:Y:S01]  /*b840*/  ISETP.LT.U32.AND P1, PT, R13, 0x2, P1 ;  /* 0x000000020d00780c */ /* 0x000fe20000f21070 */
[----:B------:R-:W0:Y:S01]  /*b850*/  @P3 S2R R6, SR_CgaCtaId ;  /* 0x0000000000063919 */ /* 0x000e220000008800 */
[----:B------:R-:W-:Y:S02]  /*b860*/  @P3 MOV R5, 0x400 ;  /* 0x0000040000053802 */ /* 0x000fe40000000f00 */
[----:B------:R-:W-:Y:S02]  /*b870*/  IADD3.X R17, R17, UR13, RZ, P4, !PT ;  /* 0x0000000d11117c10 */ /* 0x000fe4000a7fe4ff */
[----:B------:R-:W-:Y:S02]  /*b880*/  ISETP.GE.U32.AND P4, PT, R16, UR4, PT ;  /* 0x0000000410007c0c */ /* 0x000fe4000bf86070 */
[----:B------:R-:W-:Y:S02]  /*b890*/  MOV R9, 0xffffffff ;  /* 0xffffffff00097802 */ /* 0x000fe40000000f00 */
[----:B------:R-:W-:-:S02]  /*b8a0*/  LOP3.LUT R0, R0, 0x1, RZ, 0xc0, !PT ;  /* 0x0000000100007812 */ /* 0x000fc400078ec0ff */
[----:B------:R-:W-:Y:S02]  /*b8b0*/  PRMT R11, RZ, 0x7610, R11 ;  /* 0x00007610ff0b7816 */ /* 0x000fe4000000000b */
[----:B0-----:R-:W-:-:S04]  /*b8c0*/  @P3 LEA R5, R6, R5, 0x18 ;  /* 0x0000000506053211 */ /* 0x001fc800078ec0ff */
[----:B------:R0:W-:Y:S01]  /*b8d0*/  @P3 SYNCS.ARRIVE.TRANS64.A1T0 RZ, [R5+URZ+0x38], RZ ;  /* 0x000038ff05ff39a7 */ /* 0x0001e2000810003f */
[----:B------:R-:W-:Y:S02]  /*b8e0*/  ISETP.NE.U32.AND P3, PT, R4, 0x1, PT ;  /* 0x000000010400780c */ /* 0x000fe40003f65070 */
[----:B------:R-:W-:Y:S02]  /*b8f0*/  SEL R4, RZ, 0x1, !P1 ;  /* 0x00000001ff047807 */ /* 0x000fe40004800000 */
[----:B------:R-:W-:Y:S02]  /*b900*/  ISETP.GE.U32.AND.EX P1, PT, R17, UR5, PT, P4 ;  /* 0x0000000511007c0c */ /* 0x000fe4000bf26140 */
[----:B------:R-:W-:-:S04]  /*b910*/  ISETP.GT.U32.AND P3, PT, R13, 0x1, !P3 ;  /* 0x000000010d00780c */ /* 0x000fc80005f64070 */
[----:B0-----:R-:W-:-:S04]  /*b920*/  SEL R5, RZ, 0x1, !P3 ;  /* 0x00000001ff057807 */ /* 0x001fc80005800000 */
[--C-:B------:R-:W-:Y:S02]  /*b930*/  LOP3.LUT R3, R5, R3, R4.reuse, 0x96, !PT ;  /* 0x0000000305037212 */ /* 0x100fe400078e9604 */
[----:B------:R-:W-:Y:S01]  /*b940*/  PRMT R4, RZ, 0x7610, R4 ;  /* 0x00007610ff047816 */ /* 0x000fe20000000004 */
[----:B------:R-:W-:Y:S06]  /*b950*/  @P1 BRA `(.L_x_297) ;  /* 0x00000004004c1947 */ /* 0x000fec0003800000 */
[----:B------:R-:W-:Y:S01]  /*b960*/  ULDC.64 UR4, c[0x0][0x628] ;  /* 0x00018a0000047ab9 */ /* 0x000fe20000000a00 */
[----:B------:R-:W0:Y:S01]  /*b970*/  S2R R14, SR_CTAID.X ;  /* 0x00000000000e7919 */ /* 0x000e220000002500 */
[----:B------:R-:W-:Y:S01]  /*b980*/  ISETP.NE.U32.AND P1, PT, RZ, UR4, PT ;  /* 0x00000004ff007c0c */ /* 0x000fe2000bf25070 */
[----:B------:R-:W-:Y:S01]  /*b990*/  ULDC UR7, c[0x0][0x630] ;  /* 0x00018c0000077ab9 */ /* 0x000fe20000000800 */
[----:B------:R-:W-:Y:S01]  /*b9a0*/  IMAD.MOV.U32 R4, RZ, RZ, R16 ;  /* 0x000000ffff047224 */ /* 0x000fe200078e0010 */
[----:B------:R-:W1:Y:S01]  /*b9b0*/  S2R R12, SR_CTAID.Y ;  /* 0x00000000000c7919 */ /* 0x000e620000002600 */
[----:B------:R-:W-:Y:S01]  /*b9c0*/  ISETP.NE.AND.EX P1, PT, RZ, UR5, PT, P1 ;  /* 0x00000005ff007c0c */ /* 0x000fe2000bf25310 */
[----:B------:R-:W-:-:S12]  /*b9d0*/  IMAD.MOV.U32 R5, RZ, RZ, R17 ;  /* 0x000000ffff057224 */ /* 0x000fd800078e0011 */
[----:B------:R-:W-:Y:S05]  /*b9e0*/  @!P1 BRA `(.L_x_298) ;  /* 0x0000000000289947 */ /* 0x000fea0003800000 */
[----:B------:R-:W-:Y:S02]  /*b9f0*/  ULDC UR6, c[0x0][0x634] ;  /* 0x00018d0000067ab9 */ /* 0x000fe40000000800 */
[----:B------:R-:W-:-:S05]  /*ba00*/  IADD3 R9, P1, R16, UR6, RZ ;  /* 0x0000000610097c10 */ /* 0x000fca000ff3e0ff */
[----:B------:R-:W-:-:S04]  /*ba10*/  IMAD.X R15, RZ, RZ, R17, P1 ;  /* 0x000000ffff0f7224 */ /* 0x000fc800008e0611 */
[----:B------:R-:W-:-:S04]  /*ba20*/  IMAD.WIDE.U32 R6, R15, UR4, RZ ;  /* 0x000000040f067c25 */ /* 0x000fc8000f8e00ff */
[----:B------:R-:W-:-:S04]  /*ba30*/  IMAD.WIDE.U32 R6, P1, R9, UR5, R6 ;  /* 0x0000000509067c25 */ /* 0x000fc8000f820006 */
[----:B------:R-:W-:-:S04]  /*ba40*/  IMAD.WIDE.U32 R8, R9, UR4, RZ ;  /* 0x0000000409087c25 */ /* 0x000fc8000f8e00ff */
[----:B------:R-:W-:Y:S01]  /*ba50*/  IMAD.X R5, RZ, RZ, RZ, P1 ;  /* 0x000000ffff057224 */ /* 0x000fe200008e06ff */
[----:B------:R-:W-:Y:S01]  /*ba60*/  IADD3 RZ, P1, R9, R6, RZ ;  /* 0x0000000609ff7210 */ /* 0x000fe20007f3e0ff */
[----:B------:R-:W-:-:S04]  /*ba70*/  IMAD.MOV.U32 R4, RZ, RZ, R7 ;  /* 0x000000ffff047224 */ /* 0x000fc800078e0007 */
[----:B------:R-:W-:-:S08]  /*ba80*/  IMAD.WIDE.U32.X R4, R15, UR5, R4, P1 ;  /* 0x000000050f047c25 */ /* 0x000fd000088e0404 */
.L_x_298:
[--C-:B------:R-:W-:Y:S01]  /*ba90*/  SHF.R.U64 R8, R4, UR7, R5.reuse ;  /* 0x0000000704087c19 */ /* 0x100fe20008001205 */
[----:B------:R-:W-:Y:S01]  /*baa0*/  ULDC.64 UR4, c[0x0][0x620] ;  /* 0x0001880000047ab9 */ /* 0x000fe20000000a00 */
[----:B------:R-:W-:Y:S01]  /*bab0*/  SHF.R.U32.HI R4, RZ, UR7, R5 ;  /* 0x00000007ff047c19 */ /* 0x000fe20008011605 */
[----:B------:R-:W2:Y:S01]  /*bac0*/  LDC R25, c[0x0][0x144] ;  /* 0x00005100ff197b82 */ /* 0x000ea20000000800 */
[----:B------:R-:W-:Y:S01]  /*bad0*/  IADD3 R7, P1, RZ, -R8, RZ ;  /* 0x80000008ff077210 */ /* 0x000fe20007f3e0ff */
[----:B------:R-:W-:Y:S01]  /*bae0*/  ULDC.64 UR8, c[0x0][0x640] ;  /* 0x0001900000087ab9 */ /* 0x000fe20000000a00 */
[----:B0-----:R-:W-:Y:S01]  /*baf0*/  I2FP.F32.U32 R9, R14 ;  /* 0x0000000e00097245 */ /* 0x001fe20000201000 */
[----:B------:R-:W-:Y:S02]  /*bb00*/  ULDC UR6, c[0x0][0x608] ;  /* 0x0001820000067ab9 */ /* 0x000fe40000000800 */
[----:B------:R-:W-:Y:S01]  /*bb10*/  IMAD.X R4, RZ, RZ, ~R4, P1 ;  /* 0x000000ffff047224 */ /* 0x000fe200008e0e04 */
[----:B------:R-:W-:Y:S01]  /*bb20*/  ISETP.NE.U32.AND P1, PT, RZ, UR8, PT ;  /* 0x00000008ff007c0c */ /* 0x000fe2000bf25070 */
[----:B------:R-:W0:Y:S02]  /*bb30*/  LDC R21, c[0x0][0x148] ;  /* 0x00005200ff157b82 */ /* 0x000e240000000800 */
[----:B------:R-:W-:Y:S01]  /*bb40*/  IMAD R6, R4, UR4, RZ ;  /* 0x0000000404067c24 */ /* 0x000fe2000f8e02ff */
[----:B------:R-:W-:Y:S01]  /*bb50*/  ISETP.NE.AND.EX P1, PT, RZ, UR9, PT, P1 ;  /* 0x00000009ff007c0c */ /* 0x000fe2000bf25310 */
[----:B------:R-:W-:Y:S01]  /*bb60*/  IMAD.WIDE.U32 R4, R7, UR4, R16 ;  /* 0x0000000407047c25 */ /* 0x000fe2000f8e0010 */
[----:B------:R-:W-:-:S03]  /*bb70*/  ULDC UR4, c[0x0][0x150] ;  /* 0x0000540000047ab9 */ /* 0x000fc60000000800 */
[----:B------:R-:W-:Y:S02]  /*bb80*/  IMAD R7, R7, UR5, R6 ;  /* 0x0000000507077c24 */ /* 0x000fe4000f8e0206 */
[----:B------:R-:W-:Y:S01]  /*bb90*/  FMUL R6, R9, UR4 ;  /* 0x0000000409067c20 */ /* 0x000fe20008400000 */
[----:B------:R-:W-:Y:S01]  /*bba0*/  ULDC UR4, c[0x0][0x618] ;  /* 0x0001860000047ab9 */ /* 0x000fe20000000800 */
[----:B------:R-:W-:Y:S01]  /*bbb0*/  ULDC UR5, c[0x0][0x154] ;  /* 0x0000550000057ab9 */ /* 0x000fe20000000800 */
[----:B------:R-:W-:-:S03]  /*bbc0*/  IMAD.IADD R5, R5, 0x1, R7 ;  /* 0x0000000105057824 */ /* 0x000fc600078e0207 */
[----:B------:R-:W3:Y:S02]  /*bbd0*/  F2I.U32.TRUNC.NTZ R6, R6 ;  /* 0x0000000600067305 */ /* 0x000ee4000020f000 */
[----:B------:R-:W-:Y:S02]  /*bbe0*/  SHF.R.U64 R9, R4, UR4, R5 ;  /* 0x0000000404097c19 */ /* 0x000fe40008001205 */
[----:B-1----:R-:W-:-:S05]  /*bbf0*/  I2FP.F32.U32 R4, R12 ;  /* 0x0000000c00047245 */ /* 0x002fca0000201000 */
[----:B------:R-:W-:Y:S01]  /*bc00*/  FMUL R22, R4, UR5 ;  /* 0x0000000504167c20 */ /* 0x000fe20008400000 */
[----:B------:R-:W-:Y:S01]  /*bc10*/  SHF.R.U32.HI R4, RZ, UR4, R5 ;  /* 0x00000004ff047c19 */ /* 0x000fe20008011605 */
[----:B------:R-:W-:-:S03]  /*bc20*/  ULDC UR4, c[0x0][0x658] ;  /* 0x0001960000047ab9 */ /* 0x000fc60000000800 */
[--C-:B------:R-:W-:Y:S01]  /*bc30*/  SHF.R.U64 R20, R9, UR6, R4.reuse ;  /* 0x0000000609147c19 */ /* 0x100fe20008001204 */
[----:B------:R-:W1:Y:S01]  /*bc40*/  F2I.U32.TRUNC.NTZ R22, R22 ;  /* 0x0000001600167305 */ /* 0x000e62000020f000 */
[----:B------:R-:W-:Y:S02]  /*bc50*/  SHF.R.U32.HI R5, RZ, UR6, R4 ;  /* 0x00000006ff057c19 */ /* 0x000fe40008011604 */
[----:B---3--:R-:W-:Y:S02]  /*bc60*/  IADD3 R6, -R6, RZ, RZ ;  /* 0x000000ff06067210 */ /* 0x008fe40007ffe1ff */
[--C-:B------:R-:W-:Y:S02]  /*bc70*/  SHF.R.U64 R15, R20, UR4, R5.reuse ;  /* 0x00000004140f7c19 */ /* 0x100fe40008001205 */
[----:B------:R-:W-:Y:S01]  /*bc80*/  SHF.R.U32.HI R23, RZ, UR4, R5 ;  /* 0x00000004ff177c19 */ /* 0x000fe20008011605 */
[----:B--2---:R-:W-:Y:S02]  /*bc90*/  IMAD R14, R25, R6, R14 ;  /* 0x00000006190e7224 */ /* 0x004fe400078e020e */
[----:B------:R-:W-:-:S02]  /*bca0*/  IMAD.MOV.U32 R4, RZ, RZ, R15 ;  /* 0x000000ffff047224 */ /* 0x000fc400078e000f */
[----:B------:R-:W-:Y:S01]  /*bcb0*/  IMAD.MOV.U32 R5, RZ, RZ, R23 ;  /* 0x000000ffff057224 */ /* 0x000fe200078e0017 */
[----:B------:R-:W-:Y:S06]  /*bcc0*/  @!P1 BRA `(.L_x_299) ;  /* 0x0000000000289947 */ /* 0x000fec0003800000 */
[----:B------:R-:W-:Y:S02]  /*bcd0*/  ULDC UR4, c[0x0][0x64c] ;  /* 0x0001930000047ab9 */ /* 0x000fe40000000800 */
[----:B------:R-:W-:-:S05]  /*bce0*/  IADD3 R5, P1, R15, UR4, RZ ;  /* 0x000000040f057c10 */ /* 0x000fca000ff3e0ff */
[----:B------:R-:W-:-:S04]  /*bcf0*/  IMAD.X R23, RZ, RZ, R23, P1 ;  /* 0x000000ffff177224 */ /* 0x000fc800008e0617 */
[----:B------:R-:W-:-:S04]  /*bd00*/  IMAD.WIDE.U32 R6, R23, UR8, RZ ;  /* 0x0000000817067c25 */ /* 0x000fc8000f8e00ff */
[----:B------:R-:W-:-:S04]  /*bd10*/  IMAD.WIDE.U32 R6, P1, R5, UR9, R6 ;  /* 0x0000000905067c25 */ /* 0x000fc8000f820006 */
[----:B------:R-:W-:-:S04]  /*bd20*/  IMAD.WIDE.U32 R4, R5, UR8, RZ ;  /* 0x0000000805047c25 */ /* 0x000fc8000f8e00ff */
[----:B------:R-:W-:Y:S01]  /*bd30*/  IMAD.MOV.U32 R4, RZ, RZ, R7 ;  /* 0x000000ffff047224 */ /* 0x000fe200078e0007 */
[----:B------:R-:W-:Y:S01]  /*bd40*/  IADD3 RZ, P3, R5, R6, RZ ;  /* 0x0000000605ff7210 */ /* 0x000fe20007f7e0ff */
[----:B------:R-:W-:-:S04]  /*bd50*/  IMAD.X R5, RZ, RZ, RZ, P1 ;  /* 0x000000ffff057224 */ /* 0x000fc800008e06ff */
[----:B------:R-:W-:-:S08]  /*bd60*/  IMAD.WIDE.U32.X R4, R23, UR9, R4, P3 ;  /* 0x0000000917047c25 */ /* 0x000fd000098e0404 */
.L_x_299:
[----:B------:R-:W-:Y:S01]  /*bd70*/  ISETP.NE.AND P1, PT, R2, 0x1, PT ;  /* 0x000000010200780c */ /* 0x000fe20003f25270 */
[----:B------:R-:W-:Y:S01]  /*bd80*/  ULDC UR4, c[0x0][0x648] ;  /* 0x0001920000047ab9 */ /* 0x000fe20000000800 */
[----:B------:R-:W-:Y:S01]  /*bd90*/  LOP3.LUT R20, R20, UR17, RZ, 0xc0, !PT ;  /* 0x0000001114147c12 */ /* 0x000fe2000f8ec0ff */
[----:B-1----:R-:W-:Y:S01]  /*bda0*/  IMAD.MOV R22, RZ, RZ, -R22 ;  /* 0x000000ffff167224 */ /* 0x002fe200078e0a16 */
[----:B------:R-:W-:Y:S01]  /*bdb0*/  SHF.R.U64 R5, R4, UR4, R5 ;  /* 0x0000000404057c19 */ /* 0x000fe20008001205 */
[----:B------:R-:W-:Y:S01]  /*bdc0*/  ULDC UR4, c[0x0][0x638] ;  /* 0x00018e0000047ab9 */ /* 0x000fe20000000800 */
[----:B------:R-:W-:Y:S01]  /*bdd0*/  LOP3.LUT R6, R9, UR16, RZ, 0xc0, !PT ;  /* 0x0000001009067c12 */ /* 0x000fe2000f8ec0ff */
[----:B------:R-:W-:Y:S02]  /*bde0*/  ULDC UR5, c[0x0][0x610] ;  /* 0x0001840000057ab9 */ /* 0x000fe40000000800 */
[----:B------:R-:W-:Y:S02]  /*bdf0*/  IMAD.MOV R4, RZ, RZ, -R5 ;  /* 0x000000ffff047224 */ /* 0x000fe400078e0a05 */
[----:B------:R-:W-:-:S02]  /*be00*/  IMAD R5, R5, UR18, R20 ;  /* 0x0000001205057c24 */ /* 0x000fc4000f8e0214 */
[----:B0-----:R-:W-:Y:S02]  /*be10*/  @P1 IMAD R14, R21, R22, R12 ;  /* 0x00000016150e1224 */ /* 0x001fe400078e020c */
[----:B------:R-:W-:Y:S01]  /*be20*/  IMAD R15, R4, UR4, R15 ;  /* 0x00000004040f7c24 */ /* 0x000fe2000f8e020f */
[----:B------:R-:W-:Y:S01]  /*be30*/  ULDC UR4, c[0x0][0x600] ;  /* 0x0001800000047ab9 */ /* 0x000fe20000000800 */
[----:B------:R-:W-:Y:S02]  /*be40*/  IMAD R14, R5, UR5, R14 ;  /* 0x00000005050e7c24 */ /* 0x000fe4000f8e020e */
[----:B------:R-:W-:Y:S02]  /*be50*/  IMAD R15, R15, UR4, R6 ;  /* 0x000000040f0f7c24 */ /* 0x000fe4000f8e0206 */
[----:B------:R-:W-:-:S03]  /*be60*/  IMAD.MOV.U32 R4, RZ, RZ, 0x1 ;  /* 0x00000001ff047424 */ /* 0x000fc600078e00ff */
[----:B------:R-:W-:Y:S02]  /*be70*/  SEL R9, R15, R14, !P1 ;  /* 0x0000000e0f097207 */ /* 0x000fe40004800000 */
[----:B------:R-:W-:-:S07]  /*be80*/  SEL R7, R14, R15, !P1 ;  /* 0x0000000f0e077207 */ /* 0x000fce0004800000 */
.L_x_297:
[----:B------:R-:W-:Y:S05]  /*be90*/  BSYNC B1 ;  /* 0x0000000000017941 */ /* 0x000fea0003800000 */
.L_x_296:
[----:B------:R-:W-:-:S13]  /*bea0*/  LOP3.LUT P1, RZ, R4, 0xff, RZ, 0xc0, !PT ;  /* 0x000000ff04ff7812 */ /* 0x000fda000782c0ff */
[----:B------:R-:W-:Y:S05]  /*beb0*/  @P1 BRA `(.L_x_300) ;  /* 0xfffffff400481947 */ /* 0x000fea000383ffff */
[----:B------:R-:W-:Y:S05]  /*bec0*/  BSYNC B0 ;  /* 0x0000000000007941 */ /* 0x000fea0003800000 */
.L_x_288:
[----:B------:R-:W-:-:S03]  /*bed0*/  UMOV UR4, 0xffffffff ;  /* 0xffffffff00047882 */ /* 0x000fc60000000000 */
[----:B------:R-:W-:Y:S05]  /*bee0*/  BRA.DIV UR4, `(.L_x_301) ;  /* 0x0000000204d07947 */ /* 0x000fea000b800000 */
[----:B------:R-:W-:-:S13]  /*bef0*/  ELECT P6, URZ, PT ;  /* 0x00000000003f782f */ /* 0x000fda00038c0000 */
.L_x_313:
[----:B------:R-:W-:Y:S04]  /*bf00*/  BSSY B0, `(.L_x_302) ;  /* 0x0000019000007945 */ /* 0x000fe80003800000 */
[----:B------:R-:W-:Y:S05]  /*bf10*/  @!P6 BRA `(.L_x_303) ;  /* 0x00000000005ce947 */ /* 0x000fea0003800000 */
[----:B------:R-:W-:-:S04]  /*bf20*/  LOP3.LUT R19, R19, 0x2, RZ, 0xfc, !PT ;  /* 0x0000000213137812 */ /* 0x000fc800078efcff */
[----:B------:R-:W-:-:S13]  /*bf30*/  ISETP.NE.AND P0, PT, R19, 0x3, PT ;  /* 0x000000031300780c */ /* 0x000fda0003f05270 */
[----:B------:R-:W-:Y:S05]  /*bf40*/  @!P0 BRA `(.L_x_304) ;  /* 0x0000000000048947 */ /* 0x000fea0003800000 */
[----:B------:R-:W-:Y:S01]  /*bf50*/  BPT.TRAP 0x1 ;  /* 0x000000040000795c */ /* 0x000fe20000300000 */
.L_x_304:
[----:B------:R-:W0:Y:S01]  /*bf60*/  S2R R5, SR_CgaCtaId ;  /* 0x0000000000057919 */ /* 0x000e220000008800 */
[----:B------:R-:W-:Y:S02]  /*bf70*/  MOV R2, 0x400 ;  /* 0x0000040000027802 */ /* 0x000fe40000000f00 */
[----:B------:R-:W-:Y:S02]  /*bf80*/  SHF.L.U32 R4, R3, 0x1f, RZ ;  /* 0x0000001f03047819 */ /* 0x000fe400000006ff */
[----:B0-----:R-:W-:-:S04]  /*bf90*/  LEA R5, R5, R2, 0x18 ;  /* 0x0000000205057211 */ /* 0x001fc800078ec0ff */
[----:B------:R-:W-:-:S05]  /*bfa0*/  IADD3 R5, R5, 0x10, RZ ;  /* 0x0000001005057810 */ /* 0x000fca0007ffe0ff */
[C---:B------:R-:W-:Y:S02]  /*bfb0*/  IMAD R7, R0.reuse, 0x8, R5 ;  /* 0x0000000800077824 */ /* 0x040fe400078e0205 */
[----:B------:R-:W-:Y:S02]  /*bfc0*/  VIADD R0, R0, 0x1 ;  /* 0x0000000100007836 */ /* 0x000fe40000000000 */
[----:B------:R-:W0:Y:S03]  /*bfd0*/  SYNCS.PHASECHK.TRANS64.TRYWAIT P0, [R7+URZ], R4 ;  /* 0x00000004070075a7 */ /* 0x000e26000800017f */
[----:B------:R-:W-:-:S04]  /*bfe0*/  ISETP.NE.AND P1, PT, R0, 0x2, PT ;  /* 0x000000020000780c */ /* 0x000fc80003f25270 */
[----:B------:R-:W-:Y:S02]  /*bff0*/  SEL R2, RZ, 0x1, P1 ;  /* 0x00000001ff027807 */ /* 0x000fe40000800000 */
[----:B------:R-:W-:Y:S02]  /*c000*/  SEL R0, R0, RZ, P1 ;  /* 0x000000ff00007207 */ /* 0x000fe40000800000 */
[----:B------:R-:W-:Y:S01]  /*c010*/  LOP3.LUT R2, R3, R2, RZ, 0x3c, !PT ;  /* 0x0000000203027212 */ /* 0x000fe200078e3cff */
[----:B0-----:R-:W-:Y:S06]  /*c020*/  @!P0 BRA `(.L_x_305) ;  /* 0x0000000000a08947 */ /* 0x001fec0003800000 */
.L_x_314:
[----:B------:R-:W-:Y:S01]  /*c030*/  IMAD R5, R0, 0x8, R5 ;  /* 0x0000000800057824 */ /* 0x000fe200078e0205 */
[----:B------:R-:W-:-:S07]  /*c040*/  SHF.L.U32 R0, R2, 0x1f, RZ ;  /* 0x0000001f02007819 */ /* 0x000fce00000006ff */
.L_x_306:
[----:B-1----:R1:W2:Y:S02]  /*c050*/  SYNCS.PHASECHK.TRANS64.TRYWAIT P0, [R5+URZ], R0 ;  /* 0x00000000050075a7 */ /* 0x0022a4000800017f */
[----:B--2---:R-:W-:Y:S05]  /*c060*/  @!P0 NANOSLEEP.SYNCS 0x989680 ;  /* 0x009896800000895d */ /* 0x004fea0003900000 */
[----:B------:R-:W2:Y:S02]  /*c070*/  @!P0 SYNCS.PHASECHK.TRANS64 P0, [R5+URZ], R0 ;  /* 0x00000000050085a7 */ /* 0x000ea4000800007f */
[----:B--2---:R-:W-:Y:S05]  /*c080*/  @!P0 BRA `(.L_x_306) ;  /* 0xfffffffc00f08947 */ /* 0x004fea000383ffff */
.L_x_303:
[----:B------:R-:W-:Y:S05]  /*c090*/  BSYNC B0 ;  /* 0x0000000000007941 */ /* 0x000fea0003800000 */
.L_x_302:
[----:B------:R-:W-:Y:S05]  /*c0a0*/  EXIT ;  /* 0x000000000000794d */ /* 0x000fea0003800000 */
.L_x_17:
[----:B---3--:R3:W4:Y:S02]  /*c0b0*/  SYNCS.PHASECHK.TRANS64.TRYWAIT P1, [R3+URZ], R0 ;  /* 0x00000000030075a7 */ /* 0x008724000802017f */
[----:B----4-:R-:W-:Y:S05]  /*c0c0*/  @!P1 NANOSLEEP.SYNCS 0x989680 ;  /* 0x009896800000995d */ /* 0x010fea0003900000 */
[----:B------:R-:W4:Y:S02]  /*c0d0*/  @!P1 SYNCS.PHASECHK.TRANS64 P1, [R3+URZ], R0 ;  /* 0x00000000030095a7 */ /* 0x000f24000802007f */
[----:B----4-:R-:W-:Y:S05]  /*c0e0*/  @!P1 BRA `(.L_x_17) ;  /* 0xfffffffc00f09947 */ /* 0x010fea000383ffff */
[----:B------:R-:W-:Y:S05]  /*c0f0*/  BRA `(.L_x_16) ;  /* 0xffffff5000347947 */ /* 0x000fea000383ffff */
.L_x_22:
[----:B-1----:R-:W-:-:S04]  /*c100*/  IMAD.U32 R4, RZ, RZ, UR8 ;  /* 0x00000008ff047e24 */ /* 0x002fc8000f8e00ff */
[----:B------:R1:W2:Y:S03]  /*c110*/  SYNCS.PHASECHK.TRANS64.TRYWAIT P1, [R4+URZ], R3 ;  /* 0x00000003040075a7 */ /* 0x0002a6000802017f */
[----:B--2---:R-:W-:Y:S05]  /*c120*/  @!P1 NANOSLEEP.SYNCS 0x989680 ;  /* 0x009896800000995d */ /* 0x004fea0003900000 */
[----:B------:R-:W2:Y:S02]  /*c130*/  @!P1 SYNCS.PHASECHK.TRANS64 P1, [R4+URZ], R3 ;  /* 0x00000003040095a7 */ /* 0x000ea4000802007f */
[----:B--2---:R-:W-:Y:S05]  /*c140*/  @!P1 BRA `(.L_x_22) ;  /* 0xfffffffc00ec9947 */ /* 0x004fea000383ffff */
[----:B------:R-:W-:Y:S05]  /*c150*/  BRA `(.L_x_21) ;  /* 0xffffff5400647947 */ /* 0x000fea000383ffff */
.L_x_289:
[----:B------:R-:W-:Y:S01]  /*c160*/  BSSY B1, `(.L_x_307) ;  /* 0x0000006000017945 */ /* 0x000fe20003800000 */
[----:B------:R-:W-:-:S07]  /*c170*/  IMAD.MOV.U32 R15, RZ, RZ, -0x1 ;  /* 0xffffffffff0f7424 */ /* 0x000fce00078e00ff */
[----:B------:R-:W-:Y:S05]  /*c180*/  WARPSYNC.COLLECTIVE R15, `(.L_x_308) ;  /* 0x000000000f0c7348 */ /* 0x000fea0003c00000 */
[----:B------:R-:W-:Y:S02]  /*c190*/  ELECT P6, UR62, PT ;  /* 0x00000000003e782f */ /* 0x000fe400038c0000 */
[----:B------:R-:W-:Y:S01]  /*c1a0*/  MOV R14, UR62 ;  /* 0x0000003e000e7c02 */ /* 0x000fe20008000f00 */
[----:B------:R-:W-:Y:S10]  /*c1b0*/  ENDCOLLECTIVE ;  /* 0x000000000000791b */ /* 0x000ff40003800000 */
.L_x_308:
[----:B------:R-:W-:Y:S05]  /*c1c0*/  BSYNC B1 ;  /* 0x0000000000017941 */ /* 0x000fea0003800000 */
.L_x_307:
[----:B------:R-:W-:Y:S05]  /*c1d0*/  BRA `(.L_x_309) ;  /* 0xfffffff0008c7947 */ /* 0x000fea000383ffff */
.L_x_292:
[----:B0-----:R0:W1:Y:S02]  /*c1e0*/  SYNCS.PHASECHK.TRANS64.TRYWAIT P1, [R12+URZ+0x10], R7 ;  /* 0x000010070c0075a7 */ /* 0x001064000802017f */
[----:B-1----:R-:W-:Y:S05]  /*c1f0*/  @!P1 NANOSLEEP.SYNCS 0x989680 ;  /* 0x009896800000995d */ /* 0x002fea0003900000 */
[----:B------:R-:W1:Y:S02]  /*c200*/  @!P1 SYNCS.PHASECHK.TRANS64 P1, [R12+URZ+0x10], R7 ;  /* 0x000010070c0095a7 */ /* 0x000e64000802007f */
[----:B-1----:R-:W-:Y:S05]  /*c210*/  @!P1 BRA `(.L_x_292) ;  /* 0xfffffffc00f09947 */ /* 0x002fea000383ffff */
[----:B------:R-:W-:Y:S05]  /*c220*/  BRA `(.L_x_310) ;  /* 0xfffffff000c07947 */ /* 0x000fea000383ffff */
.L_x_301:
[----:B------:R-:W-:Y:S01]  /*c230*/  BSSY B0, `(.L_x_311) ;  /* 0x0000006000007945 */ /* 0x000fe20003800000 */
[----:B------:R-:W-:-:S07]  /*c240*/  IMAD.MOV.U32 R15, RZ, RZ, -0x1 ;  /* 0xffffffffff0f7424 */ /* 0x000fce00078e00ff */
[----:B------:R-:W-:Y:S05]  /*c250*/  WARPSYNC.COLLECTIVE R15, `(.L_x_312) ;  /* 0x000000000f0c7348 */ /* 0x000fea0003c00000 */
[----:B------:R-:W-:Y:S02]  /*c260*/  ELECT P6, UR62, PT ;  /* 0x00000000003e782f */ /* 0x000fe400038c0000 */
[----:B------:R-:W-:Y:S01]  /*c270*/  MOV R14, UR62 ;  /* 0x0000003e000e7c02 */ /* 0x000fe20008000f00 */
[----:B------:R-:W-:Y:S10]  /*c280*/  ENDCOLLECTIVE ;  /* 0x000000000000791b */ /* 0x000ff40003800000 */
.L_x_312:
[----:B------:R-:W-:Y:S05]  /*c290*/  BSYNC B0 ;  /* 0x0000000000007941 */ /* 0x000fea0003800000 */
.L_x_311:
[----:B------:R-:W-:Y:S05]  /*c2a0*/  BRA `(.L_x_313) ;  /* 0xfffffffc00147947 */ /* 0x000fea000383ffff */
.L_x_305:
[----:B0-----:R0:W1:Y:S02]  /*c2b0*/  SYNCS.PHASECHK.TRANS64.TRYWAIT P0, [R7+URZ], R4 ;  /* 0x00000004070075a7 */ /* 0x001064000800017f */
[----:B-1----:R-:W-:Y:S05]  /*c2c0*/  @!P0 NANOSLEEP.SYNCS 0x989680 ;  /* 0x009896800000895d */ /* 0x002fea0003900000 */
[----:B------:R-:W1:Y:S02]  /*c2d0*/  @!P0 SYNCS.PHASECHK.TRANS64 P0, [R7+URZ], R4 ;  /* 0x00000004070085a7 */ /* 0x000e64000800007f */
[----:B-1----:R-:W-:Y:S05]  /*c2e0*/  @!P0 BRA `(.L_x_305) ;  /* 0xfffffffc00f08947 */ /* 0x002fea000383ffff */
[----:B------:R-:W-:Y:S05]  /*c2f0*/  BRA `(.L_x_314) ;  /* 0xfffffffc004c7947 */ /* 0x000fea000383ffff */
.L_x_315:
[----:B------:R-:W-:-:S00]  /*c300*/  BRA `(.L_x_315) ;  /* 0xfffffffc00fc7947 */ /* 0x000fc0000383ffff */
[----:B------:R-:W-:-:S00]  /*c310*/  NOP ;  /* 0x0000000000007918 */ /* 0x000fc00000000000 */
        /* <DEDUP_REMOVED lines=14> */
.L_x_316:


//--------------------- .nv.global.init           --------------------------
	.section	.nv.global.init,"aw",@progbits
.nv.global.init:
	.type		$str$22,@object
	.size		$str$22,($str$23 - $str$22)
$str$22:
        /*0000*/ 	.byte	0x6b, 0x5f, 0x74, 0x69, 0x6c, 0x65, 0x5f, 0x63, 0x6f, 0x75, 0x6e, 0x74, 0x20, 0x3e, 0x3d, 0x20
        /*0010*/ 	.byte	0x31, 0x00
	.type		$str$23,@object
	.size		$str$23,(__unnamed_1 - $str$23)
$str$23:
        /*0012*/ 	.byte	0x2f, 0x74, 0x6d, 0x70, 0x2f, 0x63, 0x75, 0x74, 0x6c, 0x61, 0x73, 0x73, 0x5f, 0x73, 0x77, 0x65
        /*0022*/ 	.byte	0x65, 0x70, 0x5f, 0x73, 0x72, 0x63, 0x2f, 0x69, 0x6e, 0x63, 0x6c, 0x75, 0x64, 0x65, 0x2f, 0x63
        /*0032*/ 	.byte	0x75, 0x74, 0x6c, 0x61, 0x73, 0x73, 0x2f, 0x67, 0x65, 0x6d, 0x6d, 0x2f, 0x63, 0x6f, 0x6c, 0x6c
        /*0042*/ 	.byte	0x65, 0x63, 0x74, 0x69, 0x76, 0x65, 0x2f, 0x73, 0x6d, 0x39, 0x30, 0x5f, 0x6d, 0x6d, 0x61, 0x5f
        /*0052*/ 	.byte	0x74, 0x6d, 0x61, 0x5f, 0x67, 0x6d, 0x6d, 0x61, 0x5f, 0x73, 0x73, 0x5f, 0x77, 0x61, 0x72, 0x70
        /*0062*/ 	.byte	0x73, 0x70, 0x65, 0x63, 0x69, 0x61, 0x6c, 0x69, 0x7a, 0x65, 0x64, 0x2e, 0x68, 0x70, 0x70, 0x00
	.type		__unnamed_1,@object
	.size		__unnamed_1,(.L_0 - __unnamed_1)
__unnamed_1:
        /*0072*/ 	.byte	0x76, 0x6f, 0x69, 0x64, 0x20, 0x63, 0x75, 0x74, 0x6c, 0x61, 0x73, 0x73, 0x3a, 0x3a, 0x67, 0x65
        /* <DEDUP_REMOVED lines=180> */
        /*0bc2*/ 	.byte	0x6e, 0x74, 0x69, 0x74, 0x79, 0x5d, 0x00
.L_0:


//--------------------- .nv.shared._ZN7cutlass13device_kernelINS_4gemm6kernel13GemmUniversalIN4cute5tupleIJiiiiEEENS1_10collective13CollectiveMmaINS1_34MainloopSm90TmaGmmaWarpSpecializedILi2ENS5_IJNS4_1CILi1EEESB_SB_EEENS1_35KernelTmaWarpSpecializedCooperativeEEENS5_IJNSA_ILi256EEENSA_ILi128EEENSA_ILi64EEEEEENS_10bfloat16_tENS5_IJlSB_lEEESJ_SK_NS4_8TiledMMAINS4_8MMA_AtomIJNS4_4SM904GMMA28MMA_64x128x16_F32BF16BF16_SSILNSO_5MajorE0ELSQ_0ELNSO_7ScaleInE1ELSR_1EEEEEENS4_6LayoutINS5_IJNSA_ILi2EEESB_SB_EEENS5_IJSB_NSA_ILi0EEESX_EEEEENS5_IJNS4_10UnderscoreES10_S10_EEEEENS4_13SM90_TMA_LOADENS4_14ComposedLayoutINS4_7SwizzleILi3ELi4ELi3EEENS4_18smem_ptr_flag_bitsILi16EEENSU_INS5_IJNSA_ILi8EEESH_EEENS5_IJSH_SB_EEEEEEEvNS4_8identityES13_S1D_vS1E_EENS_8epilogue10collective6detail29Sm90TmaWarpSpecializedAdapterINS1H_15DefaultEpilogueISJ_SK_SK_NS1G_6thread17LinearCombinationISJ_Li1EffLNS1L_9ScaleType4KindE0ELNS_15FloatRoundStyleE2ESJ_EENS1_15EpilogueDefaultEEEEEvvEEEEvNT_6ParamsE --------------------------
	.section	.nv.shared._ZN7cutlass13device_kernelINS_4gemm6kernel13GemmUniversalIN4cute5tupleIJiiiiEEENS1_10collective13CollectiveMmaINS1_34MainloopSm90TmaGmmaWarpSpecializedILi2ENS5_IJNS4_1CILi1EEESB_SB_EEENS1_35KernelTmaWarpSpecializedCooperativeEEENS5_IJNSA_ILi256EEENSA_ILi128EEENSA_ILi64EEEEEENS_10bfloat16_tENS5_IJlSB_lEEESJ_SK_NS4_8TiledMMAINS4_8MMA_AtomIJNS4_4SM904GMMA28MMA_64x128x16_F32BF16BF16_SSILNSO_5MajorE0ELSQ_0ELNSO_7ScaleInE1ELSR_1EEEEEENS4_6LayoutINS5_IJNSA_ILi2EEESB_SB_EEENS5_IJSB_NSA_ILi0EEESX_EEEEENS5_IJNS4_10UnderscoreES10_S10_EEEEENS4_13SM90_TMA_LOADENS4_14ComposedLayoutINS4_7SwizzleILi3ELi4ELi3EEENS4_18smem_ptr_flag_bitsILi16EEENSU_INS5_IJNSA_ILi8EEESH_EEENS5_IJSH_SB_EEEEEEEvNS4_8identityES13_S1D_vS1E_EENS_8epilogue10collective6detail29Sm90TmaWarpSpecializedAdapterINS1H_15DefaultEpilogueISJ_SK_SK_NS1G_6thread17LinearCombinationISJ_Li1EffLNS1L_9ScaleType4KindE0ELNS_15FloatRoundStyleE2ESJ_EENS1_15EpilogueDefaultEEEEEvvEEEEvNT_6ParamsE,"aw",@nobits
	.sectionflags	@""
	.align	16
	.zero		1024


//--------------------- .nv.shared.reserved.0     --------------------------
	.section	.nv.shared.reserved.0,"aw",@nobits
	.weak		__nv_reservedSMEM_offset_0_alias
	.size		__nv_reservedSMEM_offset_0_alias, 0, 0
	.other		__nv_reservedSMEM_offset_0_alias,@"STO_CUDA_RESERVED_SHARED STV_DEFAULT"
__nv_reservedSMEM_offset_0_alias:
	.zero		0


//--------------------- .nv.global                --------------------------
	.section	.nv.global,"aw",@nobits
.nv.global:
	.type		_ZN40_INTERNAL_2e6980ec_4_k_cu_0e2f8c2a_175264cute1_E,@object
	.size		_ZN40_INTERNAL_2e6980ec_4_k_cu_0e2f8c2a_175264cute1_E,(_ZN40_INTERNAL_2e6980ec_4_k_cu_0e2f8c2a_175264cuda3std3__45__cpo6cbeginE - _ZN40_INTERNAL_2e6980ec_4_k_cu_0e2f8c2a_175264cute1_E)
_ZN40_INTERNAL_2e6980ec_4_k_cu_0e2f8c2a_175264cute1_E:
	.zero		1
	.type		_ZN40_INTERNAL_2e6980ec_4_k_cu_0e2f8c2a_175264cuda3std3__45__cpo6cbeginE,@object
	.size		_ZN40_INTERNAL_2e6980ec_4_k_cu_0e2f8c2a_175264cuda3std3__45__cpo6cbeginE,(_ZN40_INTERNAL_2e6980ec_4_k_cu_0e2f8c2a_175264cuda3std3__48in_placeE - _ZN40_INTERNAL_2e6980ec_4_k_cu_0e2f8c2a_175264cuda3std3__45__cpo6cbeginE)
_ZN40_INTERNAL_2e6980ec_4_k_cu_0e2f8c2a_175264cuda3std3__45__cpo6cbeginE:
	.zero		1
	.type		_ZN40_INTERNAL_2e6980ec_4_k_cu_0e2f8c2a_175264cuda3std3__48in_placeE,@object
	.size		_ZN40_INTERNAL_2e6980ec_4_k_cu_0e2f8c2a_175264cuda3std3__48in_placeE,(_ZN40_INTERNAL_2e6980ec_4_k_cu_0e2f8c2a_175264cuda3std6ranges3__45__cpo9iter_moveE - _ZN40_INTERNAL_2e6980ec_4_k_cu_0e2f8c2a_175264cuda3std3__48in_placeE)
_ZN40_INTERNAL_2e6980ec_4_k_cu_0e2f8c2a_175264cuda3std3__48in_placeE:
	.zero		1
	.type		_ZN40_INTERNAL_2e6980ec_4_k_cu_0e2f8c2a_175264cuda3std6ranges3__45__cpo9iter_moveE,@object
	.size		_ZN40_INTERNAL_2e6980ec_4_k_cu_0e2f8c2a_175264cuda3std6ranges3__45__cpo9iter_moveE,(_ZN40_INTERNAL_2e6980ec_4_k_cu_0e2f8c2a_175264cuda3std3__45__cpo5beginE - _ZN40_INTERNAL_2e6980ec_4_k_cu_0e2f8c2a_175264cuda3std6ranges3__45__cpo9iter_moveE)
_ZN40_INTERNAL_2e6980ec_4_k_cu_0e2f8c2a_175264cuda3std6ranges3__45__cpo9iter_moveE:
	.zero		1
	.type		_ZN40_INTERNAL_2e6980ec_4_k_cu_0e2f8c2a_175264cuda3std3__45__cpo5beginE,@object
	.size		_ZN40_INTERNAL_2e6980ec_4_k_cu_0e2f8c2a_175264cuda3std3__45__cpo5beginE,(_ZN40_INTERNAL_2e6980ec_4_k_cu_0e2f8c2a_175264cuda3std3__442_GLOBAL__N__2e6980ec_4_k_cu_0e2f8c2a_175266ignoreE - _ZN40_INTERNAL_2e6980ec_4_k_cu_0e2f8c2a_175264cuda3std3__45__cpo5beginE)
_ZN40_INTERNAL_2e6980ec_4_k_cu_0e2f8c2a_175264cuda3std3__45__cpo5beginE:
	.zero		1
	.type		_ZN40_INTERNAL_2e6980ec_4_k_cu_0e2f8c2a_175264cuda3std3__442_GLOBAL__N__2e6980ec_4_k_cu_0e2f8c2a_175266ignoreE,@object
	.size		_ZN40_INTERNAL_2e6980ec_4_k_cu_0e2f8c2a_175264cuda3std3__442_GLOBAL__N__2e6980ec_4_k_cu_0e2f8c2a_175266ignoreE,(_ZN40_INTERNAL_2e6980ec_4_k_cu_0e2f8c2a_175264cute7productE - _ZN40_INTERNAL_2e6980ec_4_k_cu_0e2f8c2a_175264cuda3std3__442_GLOBAL__N__2e6980ec_4_k_cu_0e2f8c2a_175266ignoreE)
_ZN40_INTERNAL_2e6980ec_4_k_cu_0e2f8c2a_175264cuda3std3__442_GLOBAL__N__2e6980ec_4_k_cu_0e2f8c2a_175266ignoreE:
	.zero		1
	.type		_ZN40_INTERNAL_2e6980ec_4_k_cu_0e2f8c2a_175264cute7productE,@object
	.size		_ZN40_INTERNAL_2e6980ec_4_k_cu_0e2f8c2a_175264cute7productE,(_ZN40_INTERNAL_2e6980ec_4_k_cu_0e2f8c2a_175264cuda3std3__45__cpo3endE - _ZN40_INTERNAL_2e6980ec_4_k_cu_0e2f8c2a_175264cute7productE)
_ZN40_INTERNAL_2e6980ec_4_k_cu_0e2f8c2a_175264cute7productE:
	.zero		1
	.type		_ZN40_INTERNAL_2e6980ec_4_k_cu_0e2f8c2a_175264cuda3std3__45__cpo3endE,@object
	.size		_ZN40_INTERNAL_2e6980ec_4_k_cu_0e2f8c2a_175264cuda3std3__45__cpo3endE,(_ZN40_INTERNAL_2e6980ec_4_k_cu_0e2f8c2a_175264cuda3std3__419piecewise_constructE - _ZN40_INTERNAL_2e6980ec_4_k_cu_0e2f8c2a_175264cuda3std3__45__cpo3endE)
_ZN40_INTERNAL_2e6980ec_4_k_cu_0e2f8c2a_175264cuda3std3__45__cpo3endE:
	.zero		1
	.type		_ZN40_INTERNAL_2e6980ec_4_k_cu_0e2f8c2a_175264cuda3std3__419piecewise_constructE,@object
	.size		_ZN40_INTERNAL_2e6980ec_4_k_cu_0e2f8c2a_175264cuda3std3__419piecewise_constructE,(_ZN40_INTERNAL_2e6980ec_4_k_cu_0e2f8c2a_175264cuda3std3__45__cpo4cendE - _ZN40_INTERNAL_2e6980ec_4_k_cu_0e2f8c2a_175264cuda3std3__419piecewise_constructE)
_ZN40_INTERNAL_2e6980ec_4_k_cu_0e2f8c2a_175264cuda3std3__419piecewise_constructE:
	.zero		1
	.type		_ZN40_INTERNAL_2e6980ec_4_k_cu_0e2f8c2a_175264cuda3std3__45__cpo4cendE,@object
	.size		_ZN40_INTERNAL_2e6980ec_4_k_cu_0e2f8c2a_175264cuda3std3__45__cpo4cendE,(_ZN40_INTERNAL_2e6980ec_4_k_cu_0e2f8c2a_175264cuda3std6ranges3__45__cpo4swapE - _ZN40_INTERNAL_2e6980ec_4_k_cu_0e2f8c2a_175264cuda3std3__45__cpo4cendE)
_ZN40_INTERNAL_2e6980ec_4_k_cu_0e2f8c2a_175264cuda3std3__45__cpo4cendE:
	.zero		1
	.type		_ZN40_INTERNAL_2e6980ec_4_k_cu_0e2f8c2a_175264cuda3std6ranges3__45__cpo4swapE,@object
	.size		_ZN40_INTERNAL_2e6980ec_4_k_cu_0e2f8c2a_175264cuda3std6ranges3__45__cpo4swapE,(.L_8 - _ZN40_INTERNAL_2e6980ec_4_k_cu_0e2f8c2a_175264cuda3std6ranges3__45__cpo4swapE)
_ZN40_INTERNAL_2e6980ec_4_k_cu_0e2f8c2a_175264cuda3std6ranges3__45__cpo4swapE:
	.zero		1
.L_8:


//--------------------- .nv.constant0._ZN7cutlass13device_kernelINS_4gemm6kernel13GemmUniversalIN4cute5tupleIJiiiiEEENS1_10collective13CollectiveMmaINS1_34MainloopSm90TmaGmmaWarpSpecializedILi2ENS5_IJNS4_1CILi1EEESB_SB_EEENS1_35KernelTmaWarpSpecializedCooperativeEEENS5_IJNSA_ILi256EEENSA_ILi128EEENSA_ILi64EEEEEENS_10bfloat16_tENS5_IJlSB_lEEESJ_SK_NS4_8TiledMMAINS4_8MMA_AtomIJNS4_4SM904GMMA28MMA_64x128x16_F32BF16BF16_SSILNSO_5MajorE0ELSQ_0ELNSO_7ScaleInE1ELSR_1EEEEEENS4_6LayoutINS5_IJNSA_ILi2EEESB_SB_EEENS5_IJSB_NSA_ILi0EEESX_EEEEENS5_IJNS4_10UnderscoreES10_S10_EEEEENS4_13SM90_TMA_LOADENS4_14ComposedLayoutINS4_7SwizzleILi3ELi4ELi3EEENS4_18smem_ptr_flag_bitsILi16EEENSU_INS5_IJNSA_ILi8EEESH_EEENS5_IJSH_SB_EEEEEEEvNS4_8identityES13_S1D_vS1E_EENS_8epilogue10collective6detail29Sm90TmaWarpSpecializedAdapterINS1H_15DefaultEpilogueISJ_SK_SK_NS1G_6thread17LinearCombinationISJ_Li1EffLNS1L_9ScaleType4KindE0ELNS_15FloatRoundStyleE2ESJ_EENS1_15EpilogueDefaultEEEEEvvEEEEvNT_6ParamsE --------------------------
	.section	.nv.constant0._ZN7cutlass13device_kernelINS_4gemm6kernel13GemmUniversalIN4cute5tupleIJiiiiEEENS1_10collective13CollectiveMmaINS1_34MainloopSm90TmaGmmaWarpSpecializedILi2ENS5_IJNS4_1CILi1EEESB_SB_EEENS1_35KernelTmaWarpSpecializedCooperativeEEENS5_IJNSA_ILi256EEENSA_ILi128EEENSA_ILi64EEEEEENS_10bfloat16_tENS5_IJlSB_lEEESJ_SK_NS4_8TiledMMAINS4_8MMA_AtomIJNS4_4SM904GMMA28MMA_64x128x16_F32BF16BF16_SSILNSO_5MajorE0ELSQ_0ELNSO_7ScaleInE1ELSR_1EEEEEENS4_6LayoutINS5_IJNSA_ILi2EEESB_SB_EEENS5_IJSB_NSA_ILi0EEESX_EEEEENS5_IJNS4_10UnderscoreES10_S10_EEEEENS4_13SM90_TMA_LOADENS4_14ComposedLayoutINS4_7SwizzleILi3ELi4ELi3EEENS4_18smem_ptr_flag_bitsILi16EEENSU_INS5_IJNSA_ILi8EEESH_EEENS5_IJSH_SB_EEEEEEEvNS4_8identityES13_S1D_vS1E_EENS_8epilogue10collective6detail29Sm90TmaWarpSpecializedAdapterINS1H_15DefaultEpilogueISJ_SK_SK_NS1G_6thread17LinearCombinationISJ_Li1EffLNS1L_9ScaleType4KindE0ELNS_15FloatRoundStyleE2ESJ_EENS1_15EpilogueDefaultEEEEEvvEEEEvNT_6ParamsE,"a",@progbits
	.sectionflags	@""
	.align	4
.nv.constant0._ZN7cutlass13device_kernelINS_4gemm6kernel13GemmUniversalIN4cute5tupleIJiiiiEEENS1_10collective13CollectiveMmaINS1_34MainloopSm90TmaGmmaWarpSpecializedILi2ENS5_IJNS4_1CILi1EEESB_SB_EEENS1_35KernelTmaWarpSpecializedCooperativeEEENS5_IJNSA_ILi256EEENSA_ILi128EEENSA_ILi64EEEEEENS_10bfloat16_tENS5_IJlSB_lEEESJ_SK_NS4_8TiledMMAINS4_8MMA_AtomIJNS4_4SM904GMMA28MMA_64x128x16_F32BF16BF16_SSILNSO_5MajorE0ELSQ_0ELNSO_7ScaleInE1ELSR_1EEEEEENS4_6LayoutINS5_IJNSA_ILi2EEESB_SB_EEENS5_IJSB_NSA_ILi0EEESX_EEEEENS5_IJNS4_10UnderscoreES10_S10_EEEEENS4_13SM90_TMA_LOADENS4_14ComposedLayoutINS4_7SwizzleILi3ELi4ELi3EEENS4_18smem_ptr_flag_bitsILi16EEENSU_INS5_IJNSA_ILi8EEESH_EEENS5_IJSH_SB_EEEEEEEvNS4_8identityES13_S1D_vS1E_EENS_8epilogue10collective6detail29Sm90TmaWarpSpecializedAdapterINS1H_15DefaultEpilogueISJ_SK_SK_NS1G_6thread17LinearCombinationISJ_Li1EffLNS1L_9ScaleType4KindE0ELNS_15FloatRoundStyleE2ESJ_EENS1_15EpilogueDefaultEEEEEvvEEEEvNT_6ParamsE:
	.zero		1664


//--------------------- SYMBOLS --------------------------

	.type		.nv.reservedSmem.offset0,@object
	.size		.nv.reservedSmem.offset0,0x4
	.type		__assertfail,@function
